//
// Generated by NVIDIA NVVM Compiler
//
// Compiler Build ID: CL-36424714
// Cuda compilation tools, release 13.0, V13.0.88
// Based on NVVM 20.0.0
//

.version 9.0
.target sm_100
.address_size 64

	// .globl	_Z12newtonKernelPfPKf

.visible .entry _Z12newtonKernelPfPKf(
	.param .u64 .ptr .align 1 _Z12newtonKernelPfPKf_param_0,
	.param .u64 .ptr .align 1 _Z12newtonKernelPfPKf_param_1
)
{
	.reg .pred 	%p<2>;
	.reg .b32 	%r<5>;
	.reg .b32 	%f<14>;
	.reg .b64 	%rd<8>;

	ld.param.u64 	%rd1, [_Z12newtonKernelPfPKf_param_0];
	ld.param.u64 	%rd2, [_Z12newtonKernelPfPKf_param_1];
	mov.u32 	%r2, %ctaid.x;
	mov.u32 	%r3, %ntid.x;
	mov.u32 	%r4, %tid.x;
	mad.lo.s32 	%r1, %r2, %r3, %r4;
	setp.gt.s32 	%p1, %r1, 199;
	@%p1 bra 	$L__BB0_2;
	cvta.to.global.u64 	%rd3, %rd2;
	cvta.to.global.u64 	%rd4, %rd1;
	mul.wide.s32 	%rd5, %r1, 4;
	add.s64 	%rd6, %rd3, %rd5;
	ld.global.f32 	%f1, [%rd6];
	mul.f32 	%f2, %f1, %f1;
	mul.f32 	%f3, %f1, %f2;
	sub.f32 	%f4, %f3, %f1;
	fma.rn.f32 	%f5, %f2, 0f40400000, 0fBF800000;
	div.rn.f32 	%f6, %f4, %f5;
	sub.f32 	%f7, %f1, %f6;
	mul.f32 	%f8, %f7, %f7;
	mul.f32 	%f9, %f7, %f8;
	sub.f32 	%f10, %f9, %f7;
	fma.rn.f32 	%f11, %f8, 0f40400000, 0fBF800000;
	div.rn.f32 	%f12, %f10, %f11;
	sub.f32 	%f13, %f7, %f12;
	add.s64 	%rd7, %rd4, %rd5;
	st.global.f32 	[%rd7], %f13;
$L__BB0_2:
	ret;

}
	// .globl	_Z18complexImageKernelP6uchar4ii
.visible .entry _Z18complexImageKernelP6uchar4ii(
	.param .u64 .ptr .align 1 _Z18complexImageKernelP6uchar4ii_param_0,
	.param .u32 _Z18complexImageKernelP6uchar4ii_param_1,
	.param .u32 _Z18complexImageKernelP6uchar4ii_param_2
)
{
	.reg .pred 	%p<14>;
	.reg .b32 	%r<36>;
	.reg .b32 	%f<107>;
	.reg .b64 	%rd<9>;

	ld.param.u64 	%rd2, [_Z18complexImageKernelP6uchar4ii_param_0];
	ld.param.u32 	%r6, [_Z18complexImageKernelP6uchar4ii_param_1];
	ld.param.u32 	%r8, [_Z18complexImageKernelP6uchar4ii_param_2];
	cvta.to.global.u64 	%rd1, %rd2;
	mov.u32 	%r9, %ctaid.x;
	mov.u32 	%r10, %ntid.x;
	mov.u32 	%r11, %tid.x;
	mad.lo.s32 	%r1, %r9, %r10, %r11;
	mov.u32 	%r12, %ctaid.y;
	mov.u32 	%r13, %ntid.y;
	mov.u32 	%r14, %tid.y;
	mad.lo.s32 	%r15, %r12, %r13, %r14;
	setp.ge.s32 	%p1, %r1, %r6;
	setp.ge.s32 	%p2, %r15, %r8;
	or.pred  	%p3, %p1, %p2;
	@%p3 bra 	$L__BB1_11;
	mad.lo.s32 	%r3, %r6, %r15, %r1;
	cvt.rn.f32.s32 	%f29, %r1;
	cvt.rn.f32.s32 	%f30, %r6;
	div.rn.f32 	%f31, %f29, %f30;
	add.f32 	%f32, %f31, 0fBF000000;
	mul.f32 	%f98, %f32, 0f42200000;
	cvt.rn.f32.u32 	%f33, %r15;
	cvt.rn.f32.u32 	%f34, %r8;
	div.rn.f32 	%f35, %f33, %f34;
	add.f32 	%f36, %f35, 0fBF000000;
	mul.f32 	%f99, %f36, 0f42200000;
	mul.f32 	%f37, %f98, %f98;
	mul.f32 	%f38, %f98, %f37;
	mul.f32 	%f39, %f98, 0f40400000;
	mul.f32 	%f40, %f39, %f99;
	mul.f32 	%f41, %f99, %f40;
	sub.f32 	%f42, %f38, %f41;
	mul.f32 	%f3, %f98, %f39;
	mul.f32 	%f43, %f99, %f3;
	mul.f32 	%f44, %f99, %f99;
	mul.f32 	%f45, %f99, %f44;
	sub.f32 	%f100, %f43, %f45;
	add.f32 	%f97, %f42, 0fBF800000;
	abs.f32 	%f46, %f97;
	abs.f32 	%f47, %f100;
	max.f32 	%f49, %f46, %f47;
	setp.leu.f32 	%p4, %f49, 0f3C23D70A;
	mov.f32 	%f104, 0f00000000;
	@%p4 bra 	$L__BB1_5;
	mul.f32 	%f50, %f98, 0f40C00000;
	mul.f32 	%f102, %f50, %f99;
	mul.f32 	%f51, %f98, 0fC0C00000;
	mul.f32 	%f101, %f51, %f99;
	mul.f32 	%f52, %f99, 0fC0400000;
	fma.rn.f32 	%f103, %f99, %f52, %f3;
	mov.b32 	%r35, 0;
$L__BB1_3:
	mul.f32 	%f53, %f103, %f97;
	fma.rn.f32 	%f54, %f102, %f100, %f53;
	mul.f32 	%f55, %f102, %f102;
	fma.rn.f32 	%f56, %f103, %f103, %f55;
	div.rn.f32 	%f57, %f54, %f56;
	sub.f32 	%f98, %f98, %f57;
	mul.f32 	%f58, %f101, %f97;
	fma.rn.f32 	%f59, %f103, %f100, %f58;
	mul.f32 	%f60, %f101, %f101;
	fma.rn.f32 	%f61, %f103, %f103, %f60;
	div.rn.f32 	%f62, %f59, %f61;
	sub.f32 	%f99, %f99, %f62;
	mul.f32 	%f63, %f98, %f98;
	mul.f32 	%f64, %f98, %f63;
	mul.f32 	%f65, %f98, 0f40400000;
	mul.f32 	%f66, %f99, %f65;
	mul.f32 	%f67, %f99, %f66;
	sub.f32 	%f68, %f64, %f67;
	mul.f32 	%f69, %f98, %f65;
	mul.f32 	%f70, %f99, 0f40400000;
	mul.f32 	%f71, %f99, %f70;
	sub.f32 	%f103, %f69, %f71;
	mul.f32 	%f72, %f98, 0fC0C00000;
	mul.f32 	%f101, %f99, %f72;
	mul.f32 	%f73, %f99, %f69;
	mul.f32 	%f74, %f99, %f99;
	mul.f32 	%f75, %f99, %f74;
	sub.f32 	%f100, %f73, %f75;
	mul.f32 	%f76, %f98, 0f40C00000;
	mul.f32 	%f102, %f99, %f76;
	add.s32 	%r5, %r35, 1;
	add.f32 	%f97, %f68, 0fBF800000;
	abs.f32 	%f77, %f97;
	abs.f32 	%f78, %f100;
	max.f32 	%f80, %f77, %f78;
	setp.gt.f32 	%p5, %f80, 0f3C23D70A;
	setp.lt.u32 	%p6, %r35, 49;
	and.pred  	%p7, %p5, %p6;
	mov.u32 	%r35, %r5;
	@%p7 bra 	$L__BB1_3;
	cvt.rn.f32.u32 	%f104, %r5;
$L__BB1_5:
	add.f32 	%f81, %f98, 0fBF800000;
	mul.f32 	%f82, %f81, %f81;
	fma.rn.f32 	%f83, %f99, %f99, %f82;
	sqrt.rn.f32 	%f84, %f83;
	add.f32 	%f85, %f98, 0f3F000000;
	mul.f32 	%f86, %f85, %f85;
	add.f32 	%f87, %f99, 0fBF5DB22D;
	fma.rn.f32 	%f88, %f87, %f87, %f86;
	sqrt.rn.f32 	%f89, %f88;
	add.f32 	%f90, %f99, 0f3F5DB22D;
	fma.rn.f32 	%f91, %f90, %f90, %f86;
	sqrt.rn.f32 	%f92, %f91;
	setp.lt.f32 	%p8, %f84, 0f3C23D70A;
	selp.u32 	%r18, 1, 0, %p8;
	setp.lt.f32 	%p9, %f89, 0f3C23D70A;
	selp.b32 	%r19, 2, %r18, %p9;
	setp.lt.f32 	%p10, %f92, 0f3C23D70A;
	selp.b32 	%r17, 3, %r19, %p10;
	div.rn.f32 	%f93, %f104, 0fC2480000;
	add.f32 	%f27, %f93, 0f3F800000;
	setp.gt.s32 	%p11, %r17, 1;
	@%p11 bra 	$L__BB1_9;
	setp.eq.s32 	%p13, %r17, 0;
	@%p13 bra 	$L__BB1_11;
	mul.f32 	%f96, %f27, 0f437F0000;
	cvt.rzi.u32.f32 	%r30, %f96;
	mul.wide.s32 	%rd7, %r3, 4;
	add.s64 	%rd8, %rd1, %rd7;
	mov.b32 	%r31, 0;
	prmt.b32 	%r32, %r31, 65535, 0x3340U;
	prmt.b32 	%r33, %r30, 0, 0x3340U;
	prmt.b32 	%r34, %r33, %r32, 0x5410U;
	st.global.u32 	[%rd8], %r34;
	bra.uni 	$L__BB1_11;
$L__BB1_8:
	mul.wide.s32 	%rd5, %r3, 4;
	add.s64 	%rd6, %rd1, %rd5;
	mul.f32 	%f95, %f27, 0f437F0000;
	cvt.rzi.u32.f32 	%r25, %f95;
	mov.b32 	%r26, 0;
	prmt.b32 	%r27, %r26, %r25, 0x3340U;
	prmt.b32 	%r28, %r26, 65535, 0x3340U;
	prmt.b32 	%r29, %r27, %r28, 0x5410U;
	st.global.u32 	[%rd6], %r29;
	bra.uni 	$L__BB1_11;
$L__BB1_9:
	setp.eq.s32 	%p12, %r17, 2;
	@%p12 bra 	$L__BB1_8;
	mul.wide.s32 	%rd3, %r3, 4;
	add.s64 	%rd4, %rd1, %rd3;
	mul.f32 	%f94, %f27, 0f437F0000;
	cvt.rzi.u32.f32 	%r20, %f94;
	mov.b32 	%r21, 0;
	prmt.b32 	%r22, %r21, 0, 0x3340U;
	prmt.b32 	%r23, %r20, 65535, 0x3340U;
	prmt.b32 	%r24, %r22, %r23, 0x5410U;
	st.global.u32 	[%rd4], %r24;
$L__BB1_11:
	ret;

}


// ===== COMPILED SASS (sm_100) =====

	.target	sm_100

	.elftype	@"ET_EXEC"


//--------------------- .note.nv.tkinfo           --------------------------
	.section	.note.nv.tkinfo,"",@"SHT_NOTE"
	.sectionflags	@"SHF_NOTE_NV_TKINFO"
	.tkinfo
        /*0018*/ 	.word	0x00000002
        /*0030*/ 	.string	""
        /*0030*/ 	.string	"ptxas"
        /*0030*/ 	.string	"Cuda compilation tools, release 13.0, V13.0.88"
        /*0030*/ 	.string	"Build cuda_13.0.r13.0/compiler.36424714_0"
        /*0030*/ 	.string	"-arch sm_100 -m 64 "



//--------------------- .note.nv.cuinfo           --------------------------
	.section	.note.nv.cuinfo,"",@"SHT_NOTE"
	.sectionflags	@"SHF_NOTE_NV_CUINFO"
        /*0018*/ 	.short	0x0002
        /*001a*/ 	.short	0x0064
        /*001c*/ 	.short	0x0082
	.zero		2


//--------------------- .nv.info                  --------------------------
	.section	.nv.info,"",@"SHT_CUDA_INFO"
	.align	4


	//----- nvinfo : EIATTR_REGCOUNT
	.align		4
        /*0000*/ 	.byte	0x04, 0x2f
        /*0002*/ 	.short	(.L_1 - .L_0)
	.align		4
.L_0:
        /*0004*/ 	.word	index@(_Z12newtonKernelPfPKf)
        /*0008*/ 	.word	0x00000011


	//----- nvinfo : EIATTR_FRAME_SIZE
	.align		4
.L_1:
        /*000c*/ 	.byte	0x04, 0x11
        /*000e*/ 	.short	(.L_3 - .L_2)
	.align		4
.L_2:
        /*0010*/ 	.word	index@($__internal_2_$__cuda_sm3x_div_rn_noftz_f32_slowpath)
        /*0014*/ 	.word	0x00000000


	//----- nvinfo : EIATTR_FRAME_SIZE
	.align		4
.L_3:
        /*0018*/ 	.byte	0x04, 0x11
        /*001a*/ 	.short	(.L_5 - .L_4)
	.align		4
.L_4:
        /*001c*/ 	.word	index@(_Z12newtonKernelPfPKf)
        /*0020*/ 	.word	0x00000000


	//----- nvinfo : EIATTR_REGCOUNT
	.align		4
.L_5:
        /*0024*/ 	.byte	0x04, 0x2f
        /*0026*/ 	.short	(.L_7 - .L_6)
	.align		4
.L_6:
        /*0028*/ 	.word	index@(_Z18complexImageKernelP6uchar4ii)
        /*002c*/ 	.word	0x00000015


	//----- nvinfo : EIATTR_FRAME_SIZE
	.align		4
.L_7:
        /*0030*/ 	.byte	0x04, 0x11
        /*0032*/ 	.short	(.L_9 - .L_8)
	.align		4
.L_8:
        /*0034*/ 	.word	index@($__internal_1_$__cuda_sm3x_div_rn_noftz_f32_slowpath)
        /*0038*/ 	.word	0x00000000


	//----- nvinfo : EIATTR_FRAME_SIZE
	.align		4
.L_9:
        /*003c*/ 	.byte	0x04, 0x11
        /*003e*/ 	.short	(.L_11 - .L_10)
	.align		4
.L_10:
        /*0040*/ 	.word	index@($__internal_0_$__cuda_sm20_sqrt_rn_f32_slowpath)
        /*0044*/ 	.word	0x00000000


	//----- nvinfo : EIATTR_FRAME_SIZE
	.align		4
.L_11:
        /*0048*/ 	.byte	0x04, 0x11
        /*004a*/ 	.short	(.L_13 - .L_12)
	.align		4
.L_12:
        /*004c*/ 	.word	index@(_Z18complexImageKernelP6uchar4ii)
        /*0050*/ 	.word	0x00000000


	//----- nvinfo : EIATTR_MIN_STACK_SIZE
	.align		4
.L_13:
        /*0054*/ 	.byte	0x04, 0x12
        /*0056*/ 	.short	(.L_15 - .L_14)
	.align		4
.L_14:
        /*0058*/ 	.word	index@(_Z18complexImageKernelP6uchar4ii)
        /*005c*/ 	.word	0x00000000


	//----- nvinfo : EIATTR_MIN_STACK_SIZE
	.align		4
.L_15:
        /*0060*/ 	.byte	0x04, 0x12
        /*0062*/ 	.short	(.L_17 - .L_16)
	.align		4
.L_16:
        /*0064*/ 	.word	index@(_Z12newtonKernelPfPKf)
        /*0068*/ 	.word	0x00000000
.L_17:


//--------------------- .nv.compat                --------------------------
	.section	.nv.compat,"",@"SHT_CUDA_COMPAT_INFO"
	.align	4
        /*0000*/ 	.byte	0x02, 0x09, 0x00, 0x00, 0x02, 0x02, 0x01, 0x00, 0x02, 0x05, 0x05, 0x00, 0x03, 0x07, 0x01, 0x01
        /*0010*/ 	.byte	0x02, 0x03, 0x00, 0x00, 0x02, 0x06, 0x01, 0x00, 0x04, 0x0b, 0x08, 0x00, 0x01, 0x00, 0x00, 0x00
        /*0020*/ 	.byte	0x00, 0x00, 0x00, 0x00


//--------------------- .nv.info._Z18complexImageKernelP6uchar4ii --------------------------
	.section	.nv.info._Z18complexImageKernelP6uchar4ii,"",@"SHT_CUDA_INFO"
	.sectionflags	@""
	.align	4


	//----- nvinfo : EIATTR_CUDA_API_VERSION
	.align		4
        /*0000*/ 	.byte	0x04, 0x37
        /*0002*/ 	.short	(.L_19 - .L_18)
.L_18:
        /*0004*/ 	.word	0x00000082


	//----- nvinfo : EIATTR_KPARAM_INFO
	.align		4
.L_19:
        /*0008*/ 	.byte	0x04, 0x17
        /*000a*/ 	.short	(.L_21 - .L_20)
.L_20:
        /*000c*/ 	.word	0x00000000
        /*0010*/ 	.short	0x0002
        /*0012*/ 	.short	0x000c
        /*0014*/ 	.byte	0x00, 0xf0, 0x11, 0x00


	//----- nvinfo : EIATTR_KPARAM_INFO
	.align		4
.L_21:
        /*0018*/ 	.byte	0x04, 0x17
        /*001a*/ 	.short	(.L_23 - .L_22)
.L_22:
        /*001c*/ 	.word	0x00000000
        /*0020*/ 	.short	0x0001
        /*0022*/ 	.short	0x0008
        /*0024*/ 	.byte	0x00, 0xf0, 0x11, 0x00


	//----- nvinfo : EIATTR_KPARAM_INFO
	.align		4
.L_23:
        /*0028*/ 	.byte	0x04, 0x17
        /*002a*/ 	.short	(.L_25 - .L_24)
.L_24:
        /*002c*/ 	.word	0x00000000
        /*0030*/ 	.short	0x0000
        /*0032*/ 	.short	0x0000
        /*0034*/ 	.byte	0x00, 0xf5, 0x21, 0x00


	//----- nvinfo : EIATTR_SPARSE_MMA_MASK
	.align		4
.L_25:
        /*0038*/ 	.byte	0x03, 0x50
        /*003a*/ 	.short	0x0000


	//----- nvinfo : EIATTR_MAXREG_COUNT
	.align		4
        /*003c*/ 	.byte	0x03, 0x1b
        /*003e*/ 	.short	0x00ff


	//----- nvinfo : EIATTR_MERCURY_ISA_VERSION
	.align		4
        /*0040*/ 	.byte	0x03, 0x5f
        /*0042*/ 	.short	0x0101


	//----- nvinfo : EIATTR_VRC_CTA_INIT_COUNT
	.align		4
        /*0044*/ 	.byte	0x02, 0x4a
	.zero		1
	.zero		1


	//----- nvinfo : EIATTR_EXIT_INSTR_OFFSETS
	.align		4
        /*0048*/ 	.byte	0x04, 0x1c
        /*004a*/ 	.short	(.L_27 - .L_26)


	//   ....[0]....
.L_26:
        /*004c*/ 	.word	0x000000c0


	//   ....[1]....
        /*0050*/ 	.word	0x00000d60


	//   ....[2]....
        /*0054*/ 	.word	0x00000e10


	//   ....[3]....
        /*0058*/ 	.word	0x00000ee0


	//   ....[4]....
        /*005c*/ 	.word	0x00000f90


	//----- nvinfo : EIATTR_CRS_STACK_SIZE
	.align		4
.L_27:
        /*0060*/ 	.byte	0x04, 0x1e
        /*0062*/ 	.short	(.L_29 - .L_28)
.L_28:
        /*0064*/ 	.word	0x00000000


	//----- nvinfo : EIATTR_CBANK_PARAM_SIZE
	.align		4
.L_29:
        /*0068*/ 	.byte	0x03, 0x19
        /*006a*/ 	.short	0x0010


	//----- nvinfo : EIATTR_PARAM_CBANK
	.align		4
        /*006c*/ 	.byte	0x04, 0x0a
        /*006e*/ 	.short	(.L_31 - .L_30)
	.align		4
.L_30:
        /*0070*/ 	.word	index@(.nv.constant0._Z18complexImageKernelP6uchar4ii)
        /*0074*/ 	.short	0x0380
        /*0076*/ 	.short	0x0010


	//----- nvinfo : EIATTR_SW_WAR
	.align		4
.L_31:
        /*0078*/ 	.byte	0x04, 0x36
        /*007a*/ 	.short	(.L_33 - .L_32)
.L_32:
        /*007c*/ 	.word	0x00000008
.L_33:


//--------------------- .nv.info._Z12newtonKernelPfPKf --------------------------
	.section	.nv.info._Z12newtonKernelPfPKf,"",@"SHT_CUDA_INFO"
	.sectionflags	@""
	.align	4


	//----- nvinfo : EIATTR_CUDA_API_VERSION
	.align		4
        /*0000*/ 	.byte	0x04, 0x37
        /*0002*/ 	.short	(.L_35 - .L_34)
.L_34:
        /*0004*/ 	.word	0x00000082


	//----- nvinfo : EIATTR_KPARAM_INFO
	.align		4
.L_35:
        /*0008*/ 	.byte	0x04, 0x17
        /*000a*/ 	.short	(.L_37 - .L_36)
.L_36:
        /*000c*/ 	.word	0x00000000
        /*0010*/ 	.short	0x0001
        /*0012*/ 	.short	0x0008
        /*0014*/ 	.byte	0x00, 0xf5, 0x21, 0x00


	//----- nvinfo : EIATTR_KPARAM_INFO
	.align		4
.L_37:
        /*0018*/ 	.byte	0x04, 0x17
        /*001a*/ 	.short	(.L_39 - .L_38)
.L_38:
        /*001c*/ 	.word	0x00000000
        /*0020*/ 	.short	0x0000
        /*0022*/ 	.short	0x0000
        /*0024*/ 	.byte	0x00, 0xf5, 0x21, 0x00


	//----- nvinfo : EIATTR_SPARSE_MMA_MASK
	.align		4
.L_39:
        /*0028*/ 	.byte	0x03, 0x50
        /*002a*/ 	.short	0x0000


	//----- nvinfo : EIATTR_MAXREG_COUNT
	.align		4
        /*002c*/ 	.byte	0x03, 0x1b
        /*002e*/ 	.short	0x00ff


	//----- nvinfo : EIATTR_MERCURY_ISA_VERSION
	.align		4
        /*0030*/ 	.byte	0x03, 0x5f
        /*0032*/ 	.short	0x0101


	//----- nvinfo : EIATTR_VRC_CTA_INIT_COUNT
	.align		4
        /*0034*/ 	.byte	0x02, 0x4a
	.zero		1
	.zero		1


	//----- nvinfo : EIATTR_EXIT_INSTR_OFFSETS
	.align		4
        /*0038*/ 	.byte	0x04, 0x1c
        /*003a*/ 	.short	(.L_41 - .L_40)


	//   ....[0]....
.L_40:
        /*003c*/ 	.word	0x00000060


	//   ....[1]....
        /*0040*/ 	.word	0x00000320


	//----- nvinfo : EIATTR_CRS_STACK_SIZE
	.align		4
.L_41:
        /*0044*/ 	.byte	0x04, 0x1e
        /*0046*/ 	.short	(.L_43 - .L_42)
.L_42:
        /*0048*/ 	.word	0x00000000


	//----- nvinfo : EIATTR_CBANK_PARAM_SIZE
	.align		4
.L_43:
        /*004c*/ 	.byte	0x03, 0x19
        /*004e*/ 	.short	0x0010


	//----- nvinfo : EIATTR_PARAM_CBANK
	.align		4
        /*0050*/ 	.byte	0x04, 0x0a
        /*0052*/ 	.short	(.L_45 - .L_44)
	.align		4
.L_44:
        /*0054*/ 	.word	index@(.nv.constant0._Z12newtonKernelPfPKf)
        /*0058*/ 	.short	0x0380
        /*005a*/ 	.short	0x0010


	//----- nvinfo : EIATTR_SW_WAR
	.align		4
.L_45:
        /*005c*/ 	.byte	0x04, 0x36
        /*005e*/ 	.short	(.L_47 - .L_46)
.L_46:
        /*0060*/ 	.word	0x00000008
.L_47:


//--------------------- .nv.callgraph             --------------------------
	.section	.nv.callgraph,"",@"SHT_CUDA_CALLGRAPH"
	.align	4
	.sectionentsize	8
	.align		4
        /*0000*/ 	.word	0x00000000
	.align		4
        /*0004*/ 	.word	0xffffffff
	.align		4
        /*0008*/ 	.word	0x00000000
	.align		4
        /*000c*/ 	.word	0xfffffffe
	.align		4
        /*0010*/ 	.word	0x00000000
	.align		4
        /*0014*/ 	.word	0xfffffffd
	.align		4
        /*0018*/ 	.word	0x00000000
	.align		4
        /*001c*/ 	.word	0xfffffffc


//--------------------- .text._Z18complexImageKernelP6uchar4ii --------------------------
	.section	.text._Z18complexImageKernelP6uchar4ii,"ax",@progbits
	.align	128
        .global         _Z18complexImageKernelP6uchar4ii
        .type           _Z18complexImageKernelP6uchar4ii,@function
        .size           _Z18complexImageKernelP6uchar4ii,(.L_x_55 - _Z18complexImageKernelP6uchar4ii)
        .other          _Z18complexImageKernelP6uchar4ii,@"STO_CUDA_ENTRY STV_DEFAULT"
_Z18complexImageKernelP6uchar4ii:
.text._Z18complexImageKernelP6uchar4ii:
[----:B------:R-:W-:Y:S01]  /*0000*/  LDC R1, c[0x0][0x37c] ;  /* 0x0000df00ff017b82 */ /* 0x000fe20000000800 */
[----:B------:R-:W0:Y:S07]  /*0010*/  S2R R5, SR_TID.Y ;  /* 0x0000000000057919 */ /* 0x000e2e0000002200 */
[----:B------:R-:W1:Y:S01]  /*0020*/  LDC R3, c[0x0][0x360] ;  /* 0x0000d800ff037b82 */ /* 0x000e620000000800 */
[----:B------:R-:W2:Y:S01]  /*0030*/  LDCU.64 UR6, c[0x0][0x388] ;  /* 0x00007100ff0677ac */ /* 0x000ea20008000a00 */
[----:B------:R-:W1:Y:S06]  /*0040*/  S2R R0, SR_TID.X ;  /* 0x0000000000007919 */ /* 0x000e6c0000002100 */
[----:B------:R-:W0:Y:S08]  /*0050*/  S2UR UR5, SR_CTAID.Y ;  /* 0x00000000000579c3 */ /* 0x000e300000002600 */
[----:B------:R-:W0:Y:S08]  /*0060*/  LDC R4, c[0x0][0x364] ;  /* 0x0000d900ff047b82 */ /* 0x000e300000000800 */
[----:B------:R-:W1:Y:S01]  /*0070*/  S2UR UR4, SR_CTAID.X ;  /* 0x00000000000479c3 */ /* 0x000e620000002500 */
[----:B0-----:R-:W-:-:S05]  /*0080*/  IMAD R4, R4, UR5, R5 ;  /* 0x0000000504047c24 */ /* 0x001fca000f8e0205 */
[----:B--2---:R-:W-:Y:S01]  /*0090*/  ISETP.GE.AND P0, PT, R4, UR7, PT ;  /* 0x0000000704007c0c */ /* 0x004fe2000bf06270 */
[----:B-1----:R-:W-:-:S05]  /*00a0*/  IMAD R3, R3, UR4, R0 ;  /* 0x0000000403037c24 */ /* 0x002fca000f8e0200 */
[----:B------:R-:W-:-:S13]  /*00b0*/  ISETP.GE.OR P0, PT, R3, UR6, P0 ;  /* 0x0000000603007c0c */ /* 0x000fda0008706670 */
[----:B------:R-:W-:Y:S05]  /*00c0*/  @P0 EXIT ;  /* 0x000000000000094d */ /* 0x000fea0003800000 */
[----:B------:R-:W-:Y:S01]  /*00d0*/  I2FP.F32.S32 R5, UR6 ;  /* 0x0000000600057c45 */ /* 0x000fe20008201400 */
[----:B------:R-:W-:Y:S01]  /*00e0*/  BSSY.RECONVERGENT B0, `(.L_x_0) ;  /* 0x000000f000007945 */ /* 0x000fe20003800200 */
[----:B------:R-:W-:Y:S02]  /*00f0*/  I2FP.F32.S32 R0, R3 ;  /* 0x0000000300007245 */ /* 0x000fe40000201400 */
[----:B------:R-:W0:Y:S08]  /*0100*/  MUFU.RCP R2, R5 ;  /* 0x0000000500027308 */ /* 0x000e300000001000 */
[----:B------:R-:W1:Y:S01]  /*0110*/  FCHK P0, R0, R5 ;  /* 0x0000000500007302 */ /* 0x000e620000000000 */
[----:B0-----:R-:W-:-:S04]  /*0120*/  FFMA R7, -R5, R2, 1 ;  /* 0x3f80000005077423 */ /* 0x001fc80000000102 */
[----:B------:R-:W-:Y:S01]  /*0130*/  FFMA R7, R2, R7, R2 ;  /* 0x0000000702077223 */ /* 0x000fe20000000002 */
[----:B------:R-:W-:-:S03]  /*0140*/  IMAD R2, R4, UR6, R3 ;  /* 0x0000000604027c24 */ /* 0x000fc6000f8e0203 */
[----:B------:R-:W-:-:S04]  /*0150*/  FFMA R6, R0, R7, RZ ;  /* 0x0000000700067223 */ /* 0x000fc800000000ff */
[----:B------:R-:W-:-:S04]  /*0160*/  FFMA R8, -R5, R6, R0 ;  /* 0x0000000605087223 */ /* 0x000fc80000000100 */
[----:B------:R-:W-:Y:S01]  /*0170*/  FFMA R6, R7, R8, R6 ;  /* 0x0000000807067223 */ /* 0x000fe20000000006 */
[----:B-1----:R-:W-:Y:S06]  /*0180*/  @!P0 BRA `(.L_x_1) ;  /* 0x0000000000108947 */ /* 0x002fec0003800000 */
[----:B------:R-:W-:Y:S02]  /*0190*/  MOV R3, R5 ;  /* 0x0000000500037202 */ /* 0x000fe40000000f00 */
[----:B------:R-:W-:-:S07]  /*01a0*/  MOV R12, 0x1c0 ;  /* 0x000001c0000c7802 */ /* 0x000fce0000000f00 */
[----:B------:R-:W-:Y:S05]  /*01b0*/  CALL.REL.NOINC `($__internal_1_$__cuda_sm3x_div_rn_noftz_f32_slowpath) ;  /* 0x0000000c00d07944 */ /* 0x000fea0003c00000 */
[----:B------:R-:W-:-:S07]  /*01c0*/  MOV R6, R0 ;  /* 0x0000000000067202 */ /* 0x000fce0000000f00 */
.L_x_1:
[----:B------:R-:W-:Y:S05]  /*01d0*/  BSYNC.RECONVERGENT B0 ;  /* 0x0000000000007941 */ /* 0x000fea0003800200 */
.L_x_0:
[----:B------:R-:W0:Y:S01]  /*01e0*/  LDCU UR4, c[0x0][0x38c] ;  /* 0x00007180ff0477ac */ /* 0x000e220008000800 */
[----:B------:R-:W-:Y:S01]  /*01f0*/  I2FP.F32.U32 R0, R4 ;  /* 0x0000000400007245 */ /* 0x000fe20000201000 */
[----:B------:R-:W-:Y:S01]  /*0200*/  FADD R6, R6, -0.5 ;  /* 0xbf00000006067421 */ /* 0x000fe20000000000 */
[----:B------:R-:W-:Y:S03]  /*0210*/  BSSY.RECONVERGENT B0, `(.L_x_2) ;  /* 0x000000e000007945 */ /* 0x000fe60003800200 */
[----:B------:R-:W-:Y:S01]  /*0220*/  FMUL R4, R6, 40 ;  /* 0x4220000006047820 */ /* 0x000fe20000400000 */
[----:B0-----:R-:W-:-:S04]  /*0230*/  I2FP.F32.U32 R3, UR4 ;  /* 0x0000000400037c45 */ /* 0x001fc80008201000 */
[----:B------:R-:W0:Y:S08]  /*0240*/  MUFU.RCP R8, R3 ;  /* 0x0000000300087308 */ /* 0x000e300000001000 */
[----:B------:R-:W1:Y:S01]  /*0250*/  FCHK P0, R0, R3 ;  /* 0x0000000300007302 */ /* 0x000e620000000000 */
[----:B0-----:R-:W-:-:S04]  /*0260*/  FFMA R5, -R3, R8, 1 ;  /* 0x3f80000003057423 */ /* 0x001fc80000000108 */
[----:B------:R-:W-:-:S04]  /*0270*/  FFMA R5, R8, R5, R8 ;  /* 0x0000000508057223 */ /* 0x000fc80000000008 */
[----:B------:R-:W-:-:S04]  /*0280*/  FFMA R8, R0, R5, RZ ;  /* 0x0000000500087223 */ /* 0x000fc800000000ff */
[----:B------:R-:W-:-:S04]  /*0290*/  FFMA R7, -R3, R8, R0 ;  /* 0x0000000803077223 */ /* 0x000fc80000000100 */
[----:B------:R-:W-:Y:S01]  /*02a0*/  FFMA R5, R5, R7, R8 ;  /* 0x0000000705057223 */ /* 0x000fe20000000008 */
[----:B-1----:R-:W-:Y:S06]  /*02b0*/  @!P0 BRA `(.L_x_3) ;  /* 0x00000000000c8947 */ /* 0x002fec0003800000 */
[----:B------:R-:W-:-:S07]  /*02c0*/  MOV R12, 0x2e0 ;  /* 0x000002e0000c7802 */ /* 0x000fce0000000f00 */
[----:B------:R-:W-:Y:S05]  /*02d0*/  CALL.REL.NOINC `($__internal_1_$__cuda_sm3x_div_rn_noftz_f32_slowpath) ;  /* 0x0000000c00887944 */ /* 0x000fea0003c00000 */
[----:B------:R-:W-:-:S07]  /*02e0*/  MOV R5, R0 ;  /* 0x0000000000057202 */ /* 0x000fce0000000f00 */
.L_x_3:
[----:B------:R-:W-:Y:S05]  /*02f0*/  BSYNC.RECONVERGENT B0 ;  /* 0x0000000000007941 */ /* 0x000fea0003800200 */
.L_x_2:
[----:B------:R-:W-:Y:S01]  /*0300*/  FADD R5, R5, -0.5 ;  /* 0xbf00000005057421 */ /* 0x000fe20000000000 */
[C---:B------:R-:W-:Y:S01]  /*0310*/  FMUL R0, R4.reuse, 3 ;  /* 0x4040000004007820 */ /* 0x040fe20000400000 */
[C---:B------:R-:W-:Y:S01]  /*0320*/  FMUL R3, R4.reuse, R4 ;  /* 0x0000000404037220 */ /* 0x040fe20000400000 */
[----:B------:R-:W-:Y:S01]  /*0330*/  BSSY.RECONVERGENT B0, `(.L_x_4) ;  /* 0x0000053000007945 */ /* 0x000fe20003800200 */
[----:B------:R-:W-:Y:S01]  /*0340*/  FMUL R5, R5, 40 ;  /* 0x4220000005057820 */ /* 0x000fe20000400000 */
[----:B------:R-:W-:-:S03]  /*0350*/  FMUL R10, R4, R0 ;  /* 0x00000000040a7220 */ /* 0x000fc60000400000 */
[C---:B------:R-:W-:Y:S01]  /*0360*/  FMUL R6, R5.reuse, R0 ;  /* 0x0000000005067220 */ /* 0x040fe20000400000 */
[----:B------:R-:W-:-:S03]  /*0370*/  FMUL R8, R5, R5 ;  /* 0x0000000505087220 */ /* 0x000fc60000400000 */
[C---:B------:R-:W-:Y:S01]  /*0380*/  FMUL R7, R5.reuse, R6 ;  /* 0x0000000605077220 */ /* 0x040fe20000400000 */
[----:B------:R-:W-:-:S03]  /*0390*/  FMUL R8, R5, R8 ;  /* 0x0000000805087220 */ /* 0x000fc60000400000 */
[----:B------:R-:W-:Y:S01]  /*03a0*/  FFMA R3, R4, R3, -R7 ;  /* 0x0000000304037223 */ /* 0x000fe20000000807 */
[----:B------:R-:W-:-:S03]  /*03b0*/  FFMA R6, R5, R10, -R8 ;  /* 0x0000000a05067223 */ /* 0x000fc60000000808 */
[----:B------:R-:W-:Y:S01]  /*03c0*/  FADD R9, R3, -1 ;  /* 0xbf80000003097421 */ /* 0x000fe20000000000 */
[----:B------:R-:W-:-:S04]  /*03d0*/  HFMA2 R3, -RZ, RZ, 0, 0 ;  /* 0x00000000ff037431 */ /* 0x000fc800000001ff */
[----:B------:R-:W-:-:S04]  /*03e0*/  FMNMX R0, |R6|, |R9|, !PT ;  /* 0x4000000906007209 */ /* 0x000fc80007800200 */
[----:B------:R-:W-:-:S13]  /*03f0*/  FSETP.GT.AND P0, PT, R0, 0.0099999997764825820923, PT ;  /* 0x3c23d70a0000780b */ /* 0x000fda0003f04000 */
[----:B------:R-:W-:Y:S05]  /*0400*/  @!P0 BRA `(.L_x_5) ;  /* 0x0000000400148947 */ /* 0x000fea0003800000 */
[C---:B------:R-:W-:Y:S01]  /*0410*/  FMUL R8, R5.reuse, -3 ;  /* 0xc040000005087820 */ /* 0x040fe20000400000 */
[C---:B------:R-:W-:Y:S01]  /*0420*/  FMUL R0, R4.reuse, 6 ;  /* 0x40c0000004007820 */ /* 0x040fe20000400000 */
[----:B------:R-:W-:Y:S02]  /*0430*/  BSSY.RECONVERGENT B1, `(.L_x_6) ;  /* 0x0000041000017945 */ /* 0x000fe40003800200 */
[C---:B------:R-:W-:Y:S01]  /*0440*/  FFMA R7, R5.reuse, R8, R10 ;  /* 0x0000000805077223 */ /* 0x040fe2000000000a */
[----:B------:R-:W-:Y:S01]  /*0450*/  FMUL R10, R4, -6 ;  /* 0xc0c00000040a7820 */ /* 0x000fe20000400000 */
[----:B------:R-:W-:Y:S01]  /*0460*/  MOV R8, RZ ;  /* 0x000000ff00087202 */ /* 0x000fe20000000f00 */
[C---:B------:R-:W-:Y:S02]  /*0470*/  FMUL R3, R5.reuse, R0 ;  /* 0x0000000005037220 */ /* 0x040fe40000400000 */
[----:B------:R-:W-:-:S07]  /*0480*/  FMUL R10, R5, R10 ;  /* 0x0000000a050a7220 */ /* 0x000fce0000400000 */
.L_x_11:
[----:B------:R-:W-:Y:S01]  /*0490*/  FMUL R0, R3, R3 ;  /* 0x0000000303007220 */ /* 0x000fe20000400000 */
[----:B------:R-:W-:Y:S03]  /*04a0*/  BSSY.RECONVERGENT B2, `(.L_x_7) ;  /* 0x0000010000027945 */ /* 0x000fe60003800200 */
[C---:B------:R-:W-:Y:S01]  /*04b0*/  FFMA R13, R7.reuse, R7, R0 ;  /* 0x00000007070d7223 */ /* 0x040fe20000000000 */
[----:B------:R-:W-:-:S03]  /*04c0*/  FMUL R0, R7, R9 ;  /* 0x0000000907007220 */ /* 0x000fc60000400000 */
[----:B------:R-:W0:Y:S01]  /*04d0*/  MUFU.RCP R11, R13 ;  /* 0x0000000d000b7308 */ /* 0x000e220000001000 */
[----:B------:R-:W-:-:S07]  /*04e0*/  FFMA R0, R3, R6, R0 ;  /* 0x0000000603007223 */ /* 0x000fce0000000000 */
[----:B------:R-:W1:Y:S01]  /*04f0*/  FCHK P0, R0, R13 ;  /* 0x0000000d00007302 */ /* 0x000e620000000000 */
[----:B0-----:R-:W-:-:S04]  /*0500*/  FFMA R12, -R13, R11, 1 ;  /* 0x3f8000000d0c7423 */ /* 0x001fc8000000010b */
[----:B------:R-:W-:-:S04]  /*0510*/  FFMA R11, R11, R12, R11 ;  /* 0x0000000c0b0b7223 */ /* 0x000fc8000000000b */
[----:B------:R-:W-:-:S04]  /*0520*/  FFMA R12, R0, R11, RZ ;  /* 0x0000000b000c7223 */ /* 0x000fc800000000ff */
[----:B------:R-:W-:-:S04]  /*0530*/  FFMA R3, -R13, R12, R0 ;  /* 0x0000000c0d037223 */ /* 0x000fc80000000100 */
[----:B------:R-:W-:Y:S01]  /*0540*/  FFMA R3, R11, R3, R12 ;  /* 0x000000030b037223 */ /* 0x000fe2000000000c */
[----:B-1----:R-:W-:Y:S06]  /*0550*/  @!P0 BRA `(.L_x_8) ;  /* 0x0000000000108947 */ /* 0x002fec0003800000 */
[----:B------:R-:W-:Y:S01]  /*0560*/  IMAD.MOV.U32 R3, RZ, RZ, R13 ;  /* 0x000000ffff037224 */ /* 0x000fe200078e000d */
[----:B------:R-:W-:-:S07]  /*0570*/  MOV R12, 0x590 ;  /* 0x00000590000c7802 */ /* 0x000fce0000000f00 */
[----:B------:R-:W-:Y:S05]  /*0580*/  CALL.REL.NOINC `($__internal_1_$__cuda_sm3x_div_rn_noftz_f32_slowpath) ;  /* 0x0000000800dc7944 */ /* 0x000fea0003c00000 */
[----:B------:R-:W-:-:S07]  /*0590*/  MOV R3, R0 ;  /* 0x0000000000037202 */ /* 0x000fce0000000f00 */
.L_x_8:
[----:B------:R-:W-:Y:S05]  /*05a0*/  BSYNC.RECONVERGENT B2 ;  /* 0x0000000000027941 */ /* 0x000fea0003800200 */
.L_x_7:
[C---:B------:R-:W-:Y:S01]  /*05b0*/  FMUL R0, R10.reuse, R10 ;  /* 0x0000000a0a007220 */ /* 0x040fe20000400000 */
[----:B------:R-:W-:Y:S01]  /*05c0*/  BSSY.RECONVERGENT B2, `(.L_x_9) ;  /* 0x0000011000027945 */ /* 0x000fe20003800200 */
[----:B------:R-:W-:Y:S02]  /*05d0*/  FADD R4, -R3, R4 ;  /* 0x0000000403047221 */ /* 0x000fe40000000100 */
[----:B------:R-:W-:Y:S01]  /*05e0*/  FFMA R13, R7, R7, R0 ;  /* 0x00000007070d7223 */ /* 0x000fe20000000000 */
        /* <DEDUP_REMOVED lines=14> */
.L_x_10:
[----:B------:R-:W-:Y:S05]  /*06d0*/  BSYNC.RECONVERGENT B2 ;  /* 0x0000000000027941 */ /* 0x000fea0003800200 */
.L_x_9:
[----:B------:R-:W-:Y:S01]  /*06e0*/  FADD R5, -R6, R5 ;  /* 0x0000000506057221 */ /* 0x000fe20000000100 */
[C---:B------:R-:W-:Y:S01]  /*06f0*/  FMUL R9, R4.reuse, 3 ;  /* 0x4040000004097820 */ /* 0x040fe20000400000 */
[----:B------:R-:W-:Y:S01]  /*0700*/  FMUL R7, R4, R4 ;  /* 0x0000000404077220 */ /* 0x000fe20000400000 */
[----:B------:R-:W-:Y:S01]  /*0710*/  ISETP.GE.U32.AND P0, PT, R8, 0x31, PT ;  /* 0x000000310800780c */ /* 0x000fe20003f06070 */
[-C--:B------:R-:W-:Y:S01]  /*0720*/  FMUL R6, R5, R5.reuse ;  /* 0x0000000505067220 */ /* 0x080fe20000400000 */
[----:B------:R-:W-:Y:S01]  /*0730*/  FMUL R0, R9, R5 ;  /* 0x0000000509007220 */ /* 0x000fe20000400000 */
[C---:B------:R-:W-:Y:S01]  /*0740*/  FMUL R10, R4.reuse, R9 ;  /* 0x00000009040a7220 */ /* 0x040fe20000400000 */
[C---:B------:R-:W-:Y:S01]  /*0750*/  FMUL R12, R4.reuse, -6 ;  /* 0xc0c00000040c7820 */ /* 0x040fe20000400000 */
[C---:B------:R-:W-:Y:S01]  /*0760*/  FMUL R6, R5.reuse, R6 ;  /* 0x0000000605067220 */ /* 0x040fe20000400000 */
[C---:B------:R-:W-:Y:S01]  /*0770*/  FMUL R3, R5.reuse, R0 ;  /* 0x0000000005037220 */ /* 0x040fe20000400000 */
[C---:B------:R-:W-:Y:S01]  /*0780*/  FMUL R0, R5.reuse, 3 ;  /* 0x4040000005007820 */ /* 0x040fe20000400000 */
[C---:B------:R-:W-:Y:S01]  /*0790*/  FMUL R14, R4.reuse, 6 ;  /* 0x40c00000040e7820 */ /* 0x040fe20000400000 */
[C---:B------:R-:W-:Y:S01]  /*07a0*/  FFMA R6, R5.reuse, R10, -R6 ;  /* 0x0000000a05067223 */ /* 0x040fe20000000806 */
[----:B------:R-:W-:Y:S01]  /*07b0*/  FFMA R3, R4, R7, -R3 ;  /* 0x0000000704037223 */ /* 0x000fe20000000803 */
[----:B------:R-:W-:Y:S01]  /*07c0*/  FFMA R7, -R5, R0, R10 ;  /* 0x0000000005077223 */ /* 0x000fe2000000010a */
[----:B------:R-:W-:Y:S01]  /*07d0*/  IADD3 R8, PT, PT, R8, 0x1, RZ ;  /* 0x0000000108087810 */ /* 0x000fe20007ffe0ff */
[----:B------:R-:W-:Y:S01]  /*07e0*/  FMUL R10, R12, R5 ;  /* 0x000000050c0a7220 */ /* 0x000fe20000400000 */
[----:B------:R-:W-:-:S05]  /*07f0*/  FADD R9, R3, -1 ;  /* 0xbf80000003097421 */ /* 0x000fca0000000000 */
[----:B------:R-:W-:-:S04]  /*0800*/  FMNMX R3, |R6|, |R9|, !PT ;  /* 0x4000000906037209 */ /* 0x000fc80007800200 */
[----:B------:R-:W-:Y:S01]  /*0810*/  FSETP.GT.AND P1, PT, R3, 0.0099999997764825820923, PT ;  /* 0x3c23d70a0300780b */ /* 0x000fe20003f24000 */
[----:B------:R-:W-:-:S12]  /*0820*/  FMUL R3, R14, R5 ;  /* 0x000000050e037220 */ /* 0x000fd80000400000 */
[----:B------:R-:W-:Y:S05]  /*0830*/  @!P0 BRA P1, `(.L_x_11) ;  /* 0xfffffffc00148947 */ /* 0x000fea000083ffff */
[----:B------:R-:W-:Y:S05]  /*0840*/  BSYNC.RECONVERGENT B1 ;  /* 0x0000000000017941 */ /* 0x000fea0003800200 */
.L_x_6:
[----:B------:R-:W-:-:S07]  /*0850*/  I2FP.F32.U32 R3, R8 ;  /* 0x0000000800037245 */ /* 0x000fce0000201000 */
.L_x_5:
[----:B------:R-:W-:Y:S05]  /*0860*/  BSYNC.RECONVERGENT B0 ;  /* 0x0000000000007941 */ /* 0x000fea0003800200 */
.L_x_4:
[----:B------:R-:W-:Y:S01]  /*0870*/  FADD R0, R4, -1 ;  /* 0xbf80000004007421 */ /* 0x000fe20000000000 */
[----:B------:R-:W-:Y:S03]  /*0880*/  BSSY.RECONVERGENT B0, `(.L_x_12) ;  /* 0x0000010000007945 */ /* 0x000fe60003800200 */
[----:B------:R-:W-:-:S04]  /*0890*/  FMUL R0, R0, R0 ;  /* 0x0000000000007220 */ /* 0x000fc80000400000 */
[----:B------:R-:W-:-:S04]  /*08a0*/  FFMA R7, R5, R5, R0 ;  /* 0x0000000505077223 */ /* 0x000fc80000000000 */
[----:B------:R-:W-:Y:S01]  /*08b0*/  VIADD R6, R7, 0xf3000000 ;  /* 0xf300000007067836 */ /* 0x000fe20000000000 */
[----:B------:R0:W1:Y:S04]  /*08c0*/  MUFU.RSQ R0, R7 ;  /* 0x0000000700007308 */ /* 0x0000680000001400 */
[----:B------:R-:W-:-:S13]  /*08d0*/  ISETP.GT.U32.AND P0, PT, R6, 0x727fffff, PT ;  /* 0x727fffff0600780c */ /* 0x000fda0003f04070 */
[----:B01----:R-:W-:Y:S05]  /*08e0*/  @!P0 BRA `(.L_x_13) ;  /* 0x0000000000148947 */ /* 0x003fea0003800000 */
[----:B------:R-:W-:Y:S02]  /*08f0*/  MOV R0, R7 ;  /* 0x0000000700007202 */ /* 0x000fe40000000f00 */
[----:B------:R-:W-:-:S07]  /*0900*/  MOV R12, 0x920 ;  /* 0x00000920000c7802 */ /* 0x000fce0000000f00 */
[----:B------:R-:W-:Y:S05]  /*0910*/  CALL.REL.NOINC `($__internal_0_$__cuda_sm20_sqrt_rn_f32_slowpath) ;  /* 0x0000000400a07944 */ /* 0x000fea0003c00000 */
[----:B------:R-:W-:Y:S01]  /*0920*/  MOV R6, R7 ;  /* 0x0000000700067202 */ /* 0x000fe20000000f00 */
[----:B------:R-:W-:Y:S06]  /*0930*/  BRA `(.L_x_14) ;  /* 0x0000000000107947 */ /* 0x000fec0003800000 */
.L_x_13:
[----:B------:R-:W-:Y:S01]  /*0940*/  FMUL.FTZ R6, R7, R0 ;  /* 0x0000000007067220 */ /* 0x000fe20000410000 */
[----:B------:R-:W-:-:S03]  /*0950*/  FMUL.FTZ R0, R0, 0.5 ;  /* 0x3f00000000007820 */ /* 0x000fc60000410000 */
[----:B------:R-:W-:-:S04]  /*0960*/  FFMA R7, -R6, R6, R7 ;  /* 0x0000000606077223 */ /* 0x000fc80000000107 */
[----:B------:R-:W-:-:S07]  /*0970*/  FFMA R6, R7, R0, R6 ;  /* 0x0000000007067223 */ /* 0x000fce0000000006 */
.L_x_14:
[----:B------:R-:W-:Y:S05]  /*0980*/  BSYNC.RECONVERGENT B0 ;  /* 0x0000000000007941 */ /* 0x000fea0003800200 */
.L_x_12:
[----:B------:R-:W-:Y:S01]  /*0990*/  FADD R4, R4, 0.5 ;  /* 0x3f00000004047421 */ /* 0x000fe20000000000 */
[----:B------:R-:W-:Y:S01]  /*09a0*/  FADD R0, R5, -0.86599999666213989258 ;  /* 0xbf5db22d05007421 */ /* 0x000fe20000000000 */
[----:B------:R-:W-:Y:S02]  /*09b0*/  BSSY.RECONVERGENT B0, `(.L_x_15) ;  /* 0x0000010000007945 */ /* 0x000fe40003800200 */
[----:B------:R-:W-:-:S04]  /*09c0*/  FMUL R13, R4, R4 ;  /* 0x00000004040d7220 */ /* 0x000fc80000400000 */
[----:B------:R-:W-:-:S04]  /*09d0*/  FFMA R7, R0, R0, R13 ;  /* 0x0000000000077223 */ /* 0x000fc8000000000d */
[----:B------:R0:W1:Y:S01]  /*09e0*/  MUFU.RSQ R0, R7 ;  /* 0x0000000700007308 */ /* 0x0000620000001400 */
[----:B------:R-:W-:-:S04]  /*09f0*/  IADD3 R4, PT, PT, R7, -0xd000000, RZ ;  /* 0xf300000007047810 */ /* 0x000fc80007ffe0ff */
[----:B------:R-:W-:-:S13]  /*0a00*/  ISETP.GT.U32.AND P0, PT, R4, 0x727fffff, PT ;  /* 0x727fffff0400780c */ /* 0x000fda0003f04070 */
[----:B01----:R-:W-:Y:S05]  /*0a10*/  @!P0 BRA `(.L_x_16) ;  /* 0x0000000000148947 */ /* 0x003fea0003800000 */
[----:B------:R-:W-:Y:S02]  /*0a20*/  MOV R0, R7 ;  /* 0x0000000700007202 */ /* 0x000fe40000000f00 */
[----:B------:R-:W-:-:S07]  /*0a30*/  MOV R12, 0xa50 ;  /* 0x00000a50000c7802 */ /* 0x000fce0000000f00 */
[----:B------:R-:W-:Y:S05]  /*0a40*/  CALL.REL.NOINC `($__internal_0_$__cuda_sm20_sqrt_rn_f32_slowpath) ;  /* 0x0000000400547944 */ /* 0x000fea0003c00000 */
[----:B------:R-:W-:Y:S01]  /*0a50*/  MOV R4, R7 ;  /* 0x0000000700047202 */ /* 0x000fe20000000f00 */
[----:B------:R-:W-:Y:S06]  /*0a60*/  BRA `(.L_x_17) ;  /* 0x0000000000107947 */ /* 0x000fec0003800000 */
.L_x_16:
[----:B------:R-:W-:Y:S01]  /*0a70*/  FMUL.FTZ R4, R7, R0 ;  /* 0x0000000007047220 */ /* 0x000fe20000410000 */
[----:B------:R-:W-:-:S03]  /*0a80*/  FMUL.FTZ R0, R0, 0.5 ;  /* 0x3f00000000007820 */ /* 0x000fc60000410000 */
[----:B------:R-:W-:-:S04]  /*0a90*/  FFMA R7, -R4, R4, R7 ;  /* 0x0000000404077223 */ /* 0x000fc80000000107 */
[----:B------:R-:W-:-:S07]  /*0aa0*/  FFMA R4, R7, R0, R4 ;  /* 0x0000000007047223 */ /* 0x000fce0000000004 */
.L_x_17:
[----:B------:R-:W-:Y:S05]  /*0ab0*/  BSYNC.RECONVERGENT B0 ;  /* 0x0000000000007941 */ /* 0x000fea0003800200 */
.L_x_15:
[----:B------:R-:W-:Y:S01]  /*0ac0*/  FADD R5, R5, 0.86599999666213989258 ;  /* 0x3f5db22d05057421 */ /* 0x000fe20000000000 */
[----:B------:R-:W-:Y:S03]  /*0ad0*/  BSSY.RECONVERGENT B0, `(.L_x_18) ;  /* 0x000000e000007945 */ /* 0x000fe60003800200 */
[----:B------:R-:W-:-:S04]  /*0ae0*/  FFMA R0, R5, R5, R13 ;  /* 0x0000000505007223 */ /* 0x000fc8000000000d */
[----:B------:R-:W-:Y:S01]  /*0af0*/  VIADD R5, R0, 0xf3000000 ;  /* 0xf300000000057836 */ /* 0x000fe20000000000 */
[----:B------:R0:W1:Y:S04]  /*0b00*/  MUFU.RSQ R7, R0 ;  /* 0x0000000000077308 */ /* 0x0000680000001400 */
[----:B------:R-:W-:-:S13]  /*0b10*/  ISETP.GT.U32.AND P0, PT, R5, 0x727fffff, PT ;  /* 0x727fffff0500780c */ /* 0x000fda0003f04070 */
[----:B01----:R-:W-:Y:S05]  /*0b20*/  @!P0 BRA `(.L_x_19) ;  /* 0x0000000000108947 */ /* 0x003fea0003800000 */
[----:B------:R-:W-:-:S07]  /*0b30*/  MOV R12, 0xb50 ;  /* 0x00000b50000c7802 */ /* 0x000fce0000000f00 */
[----:B------:R-:W-:Y:S05]  /*0b40*/  CALL.REL.NOINC `($__internal_0_$__cuda_sm20_sqrt_rn_f32_slowpath) ;  /* 0x0000000400147944 */ /* 0x000fea0003c00000 */
[----:B------:R-:W-:Y:S01]  /*0b50*/  MOV R5, R7 ;  /* 0x0000000700057202 */ /* 0x000fe20000000f00 */
[----:B------:R-:W-:Y:S06]  /*0b60*/  BRA `(.L_x_20) ;  /* 0x0000000000107947 */ /* 0x000fec0003800000 */
.L_x_19:
[----:B------:R-:W-:Y:S01]  /*0b70*/  FMUL.FTZ R5, R0, R7 ;  /* 0x0000000700057220 */ /* 0x000fe20000410000 */
[----:B------:R-:W-:-:S03]  /*0b80*/  FMUL.FTZ R7, R7, 0.5 ;  /* 0x3f00000007077820 */ /* 0x000fc60000410000 */
[----:B------:R-:W-:-:S04]  /*0b90*/  FFMA R0, -R5, R5, R0 ;  /* 0x0000000505007223 */ /* 0x000fc80000000100 */
[----:B------:R-:W-:-:S07]  /*0ba0*/  FFMA R5, R0, R7, R5 ;  /* 0x0000000700057223 */ /* 0x000fce0000000005 */
.L_x_20:
[----:B------:R-:W-:Y:S05]  /*0bb0*/  BSYNC.RECONVERGENT B0 ;  /* 0x0000000000007941 */ /* 0x000fea0003800200 */
.L_x_18:
[----:B------:R-:W-:Y:S01]  /*0bc0*/  HFMA2 R7, -RZ, RZ, 1.1591796875, -112.625 ;  /* 0x3ca3d70aff077431 */ /* 0x000fe200000001ff */
[----:B------:R-:W-:Y:S01]  /*0bd0*/  MOV R0, 0x42480000 ;  /* 0x4248000000007802 */ /* 0x000fe20000000f00 */
[----:B------:R-:W0:Y:S01]  /*0be0*/  FCHK P0, R3, -50 ;  /* 0xc248000003007902 */ /* 0x000e220000000000 */
[----:B------:R-:W-:Y:S01]  /*0bf0*/  FSETP.GEU.AND P2, PT, R6, 0.0099999997764825820923, PT ;  /* 0x3c23d70a0600780b */ /* 0x000fe20003f4e000 */
[----:B------:R-:W-:Y:S01]  /*0c00*/  BSSY.RECONVERGENT B0, `(.L_x_21) ;  /* 0x0000010000007945 */ /* 0x000fe20003800200 */
[----:B------:R-:W-:Y:S02]  /*0c10*/  FSETP.GEU.AND P1, PT, R4, 0.0099999997764825820923, PT ;  /* 0x3c23d70a0400780b */ /* 0x000fe40003f2e000 */
[----:B------:R-:W-:Y:S02]  /*0c20*/  SEL R4, RZ, 0x1, P2 ;  /* 0x00000001ff047807 */ /* 0x000fe40001000000 */
[----:B------:R-:W-:Y:S01]  /*0c30*/  FSETP.GEU.AND P2, PT, R5, 0.0099999997764825820923, PT ;  /* 0x3c23d70a0500780b */ /* 0x000fe20003f4e000 */
[----:B------:R-:W-:Y:S01]  /*0c40*/  FFMA R0, -R7, R0, 1 ;  /* 0x3f80000007007423 */ /* 0x000fe20000000100 */
[----:B------:R-:W-:-:S03]  /*0c50*/  SEL R4, R4, 0x2, P1 ;  /* 0x0000000204047807 */ /* 0x000fc60000800000 */
[----:B------:R-:W-:Y:S01]  /*0c60*/  FFMA R0, R0, -R7, -0.019999999552965164185 ;  /* 0xbca3d70a00007423 */ /* 0x000fe20000000807 */
[----:B------:R-:W-:-:S03]  /*0c70*/  SEL R4, R4, 0x3, P2 ;  /* 0x0000000304047807 */ /* 0x000fc60001000000 */
[----:B------:R-:W-:-:S04]  /*0c80*/  FFMA R6, R0, R3, RZ ;  /* 0x0000000300067223 */ /* 0x000fc800000000ff */
[----:B------:R-:W-:-:S04]  /*0c90*/  FFMA R5, R6, 50, R3 ;  /* 0x4248000006057823 */ /* 0x000fc80000000003 */
[----:B------:R-:W-:Y:S01]  /*0ca0*/  FFMA R0, R0, R5, R6 ;  /* 0x0000000500007223 */ /* 0x000fe20000000006 */
[----:B0-----:R-:W-:Y:S06]  /*0cb0*/  @!P0 BRA `(.L_x_22) ;  /* 0x0000000000108947 */ /* 0x001fec0003800000 */
[----:B------:R-:W-:Y:S02]  /*0cc0*/  MOV R0, R3 ;  /* 0x0000000300007202 */ /* 0x000fe40000000f00 */
[----:B------:R-:W-:Y:S02]  /*0cd0*/  MOV R3, 0xc2480000 ;  /* 0xc248000000037802 */ /* 0x000fe40000000f00 */
[----:B------:R-:W-:-:S07]  /*0ce0*/  MOV R12, 0xd00 ;  /* 0x00000d00000c7802 */ /* 0x000fce0000000f00 */
[----:B------:R-:W-:Y:S05]  /*0cf0*/  CALL.REL.NOINC `($__internal_1_$__cuda_sm3x_div_rn_noftz_f32_slowpath) ;  /* 0x0000000400007944 */ /* 0x000fea0003c00000 */
.L_x_22:
[----:B------:R-:W-:Y:S05]  /*0d00*/  BSYNC.RECONVERGENT B0 ;  /* 0x0000000000007941 */ /* 0x000fea0003800200 */
.L_x_21:
[----:B------:R-:W-:Y:S01]  /*0d10*/  ISETP.GT.AND P0, PT, R4, 0x1, PT ;  /* 0x000000010400780c */ /* 0x000fe20003f04270 */
[----:B------:R-:W0:Y:S01]  /*0d20*/  LDCU.64 UR4, c[0x0][0x358] ;  /* 0x00006b00ff0477ac */ /* 0x000e220008000a00 */
[----:B------:R-:W-:-:S11]  /*0d30*/  FADD R0, R0, 1 ;  /* 0x3f80000000007421 */ /* 0x000fd60000000000 */
[----:B------:R-:W-:Y:S05]  /*0d40*/  @P0 BRA `(.L_x_23) ;  /* 0x0000000000340947 */ /* 0x000fea0003800000 */
[----:B------:R-:W-:-:S13]  /*0d50*/  ISETP.NE.AND P0, PT, R4, RZ, PT ;  /* 0x000000ff0400720c */ /* 0x000fda0003f05270 */
[----:B0-----:R-:W-:Y:S05]  /*0d60*/  @!P0 EXIT ;  /* 0x000000000000894d */ /* 0x001fea0003800000 */
[----:B------:R-:W-:Y:S01]  /*0d70*/  FMUL R0, R0, 255 ;  /* 0x437f000000007820 */ /* 0x000fe20000400000 */
[----:B------:R-:W0:Y:S01]  /*0d80*/  LDC.64 R4, c[0x0][0x380] ;  /* 0x0000e000ff047b82 */ /* 0x000e220000000a00 */
[----:B------:R-:W-:Y:S02]  /*0d90*/  UMOV UR6, 0x3340 ;  /* 0x0000334000067882 */ /* 0x000fe40000000000 */
[----:B------:R-:W-:Y:S02]  /*0da0*/  IMAD.U32 R6, RZ, RZ, UR6 ;  /* 0x00000006ff067e24 */ /* 0x000fe4000f8e00ff */
[----:B------:R-:W1:Y:S03]  /*0db0*/  F2I.U32.TRUNC.NTZ R0, R0 ;  /* 0x0000000000007305 */ /* 0x000e66000020f000 */
[----:B------:R-:W-:Y:S02]  /*0dc0*/  PRMT R6, RZ, R6, 0xffff ;  /* 0x0000ffffff067416 */ /* 0x000fe40000000006 */
[----:B-1----:R-:W-:Y:S01]  /*0dd0*/  PRMT R7, R0, 0x3340, RZ ;  /* 0x0000334000077816 */ /* 0x002fe200000000ff */
[----:B0-----:R-:W-:-:S03]  /*0de0*/  IMAD.WIDE R2, R2, 0x4, R4 ;  /* 0x0000000402027825 */ /* 0x001fc600078e0204 */
[----:B------:R-:W-:-:S05]  /*0df0*/  PRMT R7, R7, 0x5410, R6 ;  /* 0x0000541007077816 */ /* 0x000fca0000000006 */
[----:B------:R-:W-:Y:S01]  /*0e00*/  STG.E desc[UR4][R2.64], R7 ;  /* 0x0000000702007986 */ /* 0x000fe2000c101904 */
[----:B------:R-:W-:Y:S05]  /*0e10*/  EXIT ;  /* 0x000000000000794d */ /* 0x000fea0003800000 */
.L_x_23:
[----:B------:R-:W-:-:S13]  /*0e20*/  ISETP.NE.AND P0, PT, R4, 0x2, PT ;  /* 0x000000020400780c */ /* 0x000fda0003f05270 */
[----:B------:R-:W-:Y:S05]  /*0e30*/  @!P0 BRA `(.L_x_24) ;  /* 0x00000000002c8947 */ /* 0x000fea0003800000 */
[----:B------:R-:W1:Y:S01]  /*0e40*/  LDC.64 R4, c[0x0][0x380] ;  /* 0x0000e000ff047b82 */ /* 0x000e620000000a00 */
[----:B------:R-:W-:Y:S01]  /*0e50*/  FMUL R6, R0, 255 ;  /* 0x437f000000067820 */ /* 0x000fe20000400000 */
[----:B------:R-:W-:Y:S01]  /*0e60*/  UMOV UR6, 0x3340 ;  /* 0x0000334000067882 */ /* 0x000fe20000000000 */
[----:B------:R-:W-:Y:S02]  /*0e70*/  PRMT R0, RZ, 0x3340, RZ ;  /* 0x00003340ff007816 */ /* 0x000fe400000000ff */
[----:B------:R-:W2:Y:S01]  /*0e80*/  F2I.U32.TRUNC.NTZ R3, R6 ;  /* 0x0000000600037305 */ /* 0x000ea2000020f000 */
[----:B------:R-:W-:-:S04]  /*0e90*/  MOV R8, UR6 ;  /* 0x0000000600087c02 */ /* 0x000fc80008000f00 */
[----:B--2---:R-:W-:Y:S01]  /*0ea0*/  PRMT R3, R3, R8, 0xffff ;  /* 0x0000ffff03037416 */ /* 0x004fe20000000008 */
[----:B-1----:R-:W-:-:S03]  /*0eb0*/  IMAD.WIDE R4, R2, 0x4, R4 ;  /* 0x0000000402047825 */ /* 0x002fc600078e0204 */
[----:B------:R-:W-:-:S05]  /*0ec0*/  PRMT R3, R0, 0x5410, R3 ;  /* 0x0000541000037816 */ /* 0x000fca0000000003 */
[----:B0-----:R-:W-:Y:S01]  /*0ed0*/  STG.E desc[UR4][R4.64], R3 ;  /* 0x0000000304007986 */ /* 0x001fe2000c101904 */
[----:B------:R-:W-:Y:S05]  /*0ee0*/  EXIT ;  /* 0x000000000000794d */ /* 0x000fea0003800000 */
.L_x_24:
[----:B------:R-:W1:Y:S01]  /*0ef0*/  LDC.64 R4, c[0x0][0x380] ;  /* 0x0000e000ff047b82 */ /* 0x000e620000000a00 */
[----:B------:R-:W-:Y:S01]  /*0f00*/  FMUL R6, R0, 255 ;  /* 0x437f000000067820 */ /* 0x000fe20000400000 */
[----:B------:R-:W-:Y:S02]  /*0f10*/  UMOV UR6, 0x3340 ;  /* 0x0000334000067882 */ /* 0x000fe40000000000 */
[----:B------:R-:W-:Y:S01]  /*0f20*/  MOV R3, UR6 ;  /* 0x0000000600037c02 */ /* 0x000fe20008000f00 */
[----:B------:R-:W2:Y:S03]  /*0f30*/  F2I.U32.TRUNC.NTZ R0, R6 ;  /* 0x0000000600007305 */ /* 0x000ea6000020f000 */
[----:B------:R-:W-:Y:S02]  /*0f40*/  PRMT R3, RZ, R3, 0xffff ;  /* 0x0000ffffff037416 */ /* 0x000fe40000000003 */
[----:B--2---:R-:W-:Y:S01]  /*0f50*/  PRMT R0, RZ, 0x3340, R0 ;  /* 0x00003340ff007816 */ /* 0x004fe20000000000 */
[----:B-1----:R-:W-:-:S03]  /*0f60*/  IMAD.WIDE R4, R2, 0x4, R4 ;  /* 0x0000000402047825 */ /* 0x002fc600078e0204 */
[----:B------:R-:W-:-:S05]  /*0f70*/  PRMT R3, R0, 0x5410, R3 ;  /* 0x0000541000037816 */ /* 0x000fca0000000003 */
[----:B0-----:R-:W-:Y:S01]  /*0f80*/  STG.E desc[UR4][R4.64], R3 ;  /* 0x0000000304007986 */ /* 0x001fe2000c101904 */
[----:B------:R-:W-:Y:S05]  /*0f90*/  EXIT ;  /* 0x000000000000794d */ /* 0x000fea0003800000 */
        .weak           $__internal_0_$__cuda_sm20_sqrt_rn_f32_slowpath
        .type           $__internal_0_$__cuda_sm20_sqrt_rn_f32_slowpath,@function
        .size           $__internal_0_$__cuda_sm20_sqrt_rn_f32_slowpath,($__internal_1_$__cuda_sm3x_div_rn_noftz_f32_slowpath - $__internal_0_$__cuda_sm20_sqrt_rn_f32_slowpath)
$__internal_0_$__cuda_sm20_sqrt_rn_f32_slowpath:
[----:B------:R-:W-:-:S13]  /*0fa0*/  LOP3.LUT P0, RZ, R0, 0x7fffffff, RZ, 0xc0, !PT ;  /* 0x7fffffff00ff7812 */ /* 0x000fda000780c0ff */
[----:B------:R-:W-:Y:S01]  /*0fb0*/  @!P0 MOV R7, R0 ;  /* 0x0000000000078202 */ /* 0x000fe20000000f00 */
[----:B------:R-:W-:Y:S06]  /*0fc0*/  @!P0 BRA `(.L_x_25) ;  /* 0x0000000000408947 */ /* 0x000fec0003800000 */
[----:B------:R-:W-:-:S13]  /*0fd0*/  FSETP.GEU.FTZ.AND P0, PT, R0, RZ, PT ;  /* 0x000000ff0000720b */ /* 0x000fda0003f1e000 */
[----:B------:R-:W-:Y:S01]  /*0fe0*/  @!P0 MOV R7, 0x7fffffff ;  /* 0x7fffffff00078802 */ /* 0x000fe20000000f00 */
[----:B------:R-:W-:Y:S06]  /*0ff0*/  @!P0 BRA `(.L_x_25) ;  /* 0x0000000000348947 */ /* 0x000fec0003800000 */
[----:B------:R-:W-:-:S13]  /*1000*/  FSETP.GTU.FTZ.AND P0, PT, |R0|, +INF , PT ;  /* 0x7f8000000000780b */ /* 0x000fda0003f1c200 */
[----:B------:R-:W-:Y:S01]  /*1010*/  @P0 FADD.FTZ R7, R0, 1 ;  /* 0x3f80000000070421 */ /* 0x000fe20000010000 */
[----:B------:R-:W-:Y:S06]  /*1020*/  @P0 BRA `(.L_x_25) ;  /* 0x0000000000280947 */ /* 0x000fec0003800000 */
[----:B------:R-:W-:-:S13]  /*1030*/  FSETP.NEU.FTZ.AND P0, PT, |R0|, +INF , PT ;  /* 0x7f8000000000780b */ /* 0x000fda0003f1d200 */
[----:B------:R-:W-:-:S04]  /*1040*/  @P0 FFMA R8, R0, 1.84467440737095516160e+19, RZ ;  /* 0x5f80000000080823 */ /* 0x000fc800000000ff */
[----:B------:R-:W0:Y:S02]  /*1050*/  @P0 MUFU.RSQ R7, R8 ;  /* 0x0000000800070308 */ /* 0x000e240000001400 */
[----:B0-----:R-:W-:Y:S01]  /*1060*/  @P0 FMUL.FTZ R9, R8, R7 ;  /* 0x0000000708090220 */ /* 0x001fe20000410000 */
[----:B------:R-:W-:Y:S01]  /*1070*/  @P0 FMUL.FTZ R11, R7, 0.5 ;  /* 0x3f000000070b0820 */ /* 0x000fe20000410000 */
[----:B------:R-:W-:Y:S02]  /*1080*/  @!P0 MOV R7, R0 ;  /* 0x0000000000078202 */ /* 0x000fe40000000f00 */
[----:B------:R-:W-:-:S04]  /*1090*/  @P0 FADD.FTZ R10, -R9, -RZ ;  /* 0x800000ff090a0221 */ /* 0x000fc80000010100 */
[----:B------:R-:W-:-:S04]  /*10a0*/  @P0 FFMA R10, R9, R10, R8 ;  /* 0x0000000a090a0223 */ /* 0x000fc80000000008 */
[----:B------:R-:W-:-:S04]  /*10b0*/  @P0 FFMA R10, R10, R11, R9 ;  /* 0x0000000b0a0a0223 */ /* 0x000fc80000000009 */
[----:B------:R-:W-:-:S07]  /*10c0*/  @P0 FMUL.FTZ R7, R10, 2.3283064365386962891e-10 ;  /* 0x2f8000000a070820 */ /* 0x000fce0000410000 */
.L_x_25:
[----:B------:R-:W-:Y:S02]  /*10d0*/  HFMA2 R9, -RZ, RZ, 0, 0 ;  /* 0x00000000ff097431 */ /* 0x000fe400000001ff */
[----:B------:R-:W-:-:S04]  /*10e0*/  IMAD.MOV.U32 R8, RZ, RZ, R12 ;  /* 0x000000ffff087224 */ /* 0x000fc800078e000c */
[----:B------:R-:W-:Y:S05]  /*10f0*/  RET.REL.NODEC R8 `(_Z18complexImageKernelP6uchar4ii) ;  /* 0xffffffec08c07950 */ /* 0x000fea0003c3ffff */
        .weak           $__internal_1_$__cuda_sm3x_div_rn_noftz_f32_slowpath
        .type           $__internal_1_$__cuda_sm3x_div_rn_noftz_f32_slowpath,@function
        .size           $__internal_1_$__cuda_sm3x_div_rn_noftz_f32_slowpath,(.L_x_55 - $__internal_1_$__cuda_sm3x_div_rn_noftz_f32_slowpath)
$__internal_1_$__cuda_sm3x_div_rn_noftz_f32_slowpath:
[----:B------:R-:W-:Y:S01]  /*1100*/  SHF.R.U32.HI R13, RZ, 0x17, R3 ;  /* 0x00000017ff0d7819 */ /* 0x000fe20000011603 */
[----:B------:R-:W-:Y:S01]  /*1110*/  BSSY.RECONVERGENT B3, `(.L_x_26) ;  /* 0x0000062000037945 */ /* 0x000fe20003800200 */
[----:B------:R-:W-:Y:S02]  /*1120*/  SHF.R.U32.HI R11, RZ, 0x17, R0 ;  /* 0x00000017ff0b7819 */ /* 0x000fe40000011600 */
[----:B------:R-:W-:Y:S02]  /*1130*/  LOP3.LUT R13, R13, 0xff, RZ, 0xc0, !PT ;  /* 0x000000ff0d0d7812 */ /* 0x000fe400078ec0ff */
[----:B------:R-:W-:Y:S02]  /*1140*/  LOP3.LUT R16, R11, 0xff, RZ, 0xc0, !PT ;  /* 0x000000ff0b107812 */ /* 0x000fe400078ec0ff */
[----:B------:R-:W-:Y:S02]  /*1150*/  IADD3 R15, PT, PT, R13, -0x1, RZ ;  /* 0xffffffff0d0f7810 */ /* 0x000fe40007ffe0ff */
[----:B------:R-:W-:-:S02]  /*1160*/  IADD3 R14, PT, PT, R16, -0x1, RZ ;  /* 0xffffffff100e7810 */ /* 0x000fc40007ffe0ff */
[----:B------:R-:W-:-:S04]  /*1170*/  ISETP.GT.U32.AND P0, PT, R15, 0xfd, PT ;  /* 0x000000fd0f00780c */ /* 0x000fc80003f04070 */
[----:B------:R-:W-:-:S13]  /*1180*/  ISETP.GT.U32.OR P0, PT, R14, 0xfd, P0 ;  /* 0x000000fd0e00780c */ /* 0x000fda0000704470 */
[----:B------:R-:W-:Y:S01]  /*1190*/  @!P0 MOV R11, RZ ;  /* 0x000000ff000b8202 */ /* 0x000fe20000000f00 */
[----:B------:R-:W-:Y:S06]  /*11a0*/  @!P0 BRA `(.L_x_27) ;  /* 0x00000000005c8947 */ /* 0x000fec0003800000 */
[----:B------:R-:W-:Y:S02]  /*11b0*/  FSETP.GTU.FTZ.AND P0, PT, |R0|, +INF , PT ;  /* 0x7f8000000000780b */ /* 0x000fe40003f1c200 */
[----:B------:R-:W-:-:S04]  /*11c0*/  FSETP.GTU.FTZ.AND P1, PT, |R3|, +INF , PT ;  /* 0x7f8000000300780b */ /* 0x000fc80003f3c200 */
[----:B------:R-:W-:-:S13]  /*11d0*/  PLOP3.LUT P0, PT, P0, P1, PT, 0xf8, 0x8f ;  /* 0x00000000008f781c */ /* 0x000fda0000703f70 */
[----:B------:R-:W-:Y:S05]  /*11e0*/  @P0 BRA `(.L_x_28) ;  /* 0x00000004004c0947 */ /* 0x000fea0003800000 */
[----:B------:R-:W-:-:S13]  /*11f0*/  LOP3.LUT P0, RZ, R3, 0x7fffffff, R0, 0xc8, !PT ;  /* 0x7fffffff03ff7812 */ /* 0x000fda000780c800 */
[----:B------:R-:W-:Y:S05]  /*1200*/  @!P0 BRA `(.L_x_29) ;  /* 0x00000004003c8947 */ /* 0x000fea0003800000 */
[C---:B------:R-:W-:Y:S02]  /*1210*/  FSETP.NEU.FTZ.AND P2, PT, |R0|.reuse, +INF , PT ;  /* 0x7f8000000000780b */ /* 0x040fe40003f5d200 */
[----:B------:R-:W-:Y:S02]  /*1220*/  FSETP.NEU.FTZ.AND P1, PT, |R3|, +INF , PT ;  /* 0x7f8000000300780b */ /* 0x000fe40003f3d200 */
[----:B------:R-:W-:-:S11]  /*1230*/  FSETP.NEU.FTZ.AND P0, PT, |R0|, +INF , PT ;  /* 0x7f8000000000780b */ /* 0x000fd60003f1d200 */
[----:B------:R-:W-:Y:S05]  /*1240*/  @!P1 BRA !P2, `(.L_x_29) ;  /* 0x00000004002c9947 */ /* 0x000fea0005000000 */
[----:B------:R-:W-:-:S04]  /*1250*/  LOP3.LUT P2, RZ, R0, 0x7fffffff, RZ, 0xc0, !PT ;  /* 0x7fffffff00ff7812 */ /* 0x000fc8000784c0ff */
[----:B------:R-:W-:-:S13]  /*1260*/  PLOP3.LUT P1, PT, P1, P2, PT, 0x2f, 0xf2 ;  /* 0x0000000000f2781c */ /* 0x000fda0000f24577 */
[----:B------:R-:W-:Y:S05]  /*1270*/  @P1 BRA `(.L_x_30) ;  /* 0x0000000400181947 */ /* 0x000fea0003800000 */
[----:B------:R-:W-:-:S04]  /*1280*/  LOP3.LUT P1, RZ, R3, 0x7fffffff, RZ, 0xc0, !PT ;  /* 0x7fffffff03ff7812 */ /* 0x000fc8000782c0ff */
[----:B------:R-:W-:-:S13]  /*1290*/  PLOP3.LUT P0, PT, P0, P1, PT, 0x2f, 0xf2 ;  /* 0x0000000000f2781c */ /* 0x000fda0000702577 */
[----:B------:R-:W-:Y:S05]  /*12a0*/  @P0 BRA `(.L_x_31) ;  /* 0x0000000400000947 */ /* 0x000fea0003800000 */
[----:B------:R-:W-:Y:S02]  /*12b0*/  ISETP.GE.AND P0, PT, R14, RZ, PT ;  /* 0x000000ff0e00720c */ /* 0x000fe40003f06270 */
[----:B------:R-:W-:-:S11]  /*12c0*/  ISETP.GE.AND P1, PT, R15, RZ, PT ;  /* 0x000000ff0f00720c */ /* 0x000fd60003f26270 */
[----:B------:R-:W-:Y:S01]  /*12d0*/  @P0 MOV R11, RZ ;  /* 0x000000ff000b0202 */ /* 0x000fe20000000f00 */
[----:B------:R-:W-:Y:S02]  /*12e0*/  @!P0 IMAD.MOV.U32 R11, RZ, RZ, -0x40 ;  /* 0xffffffc0ff0b8424 */ /* 0x000fe400078e00ff */
[----:B------:R-:W-:Y:S01]  /*12f0*/  @!P0 FFMA R0, R0, 1.84467440737095516160e+19, RZ ;  /* 0x5f80000000008823 */ /* 0x000fe200000000ff */
[----:B------:R-:W-:Y:S02]  /*1300*/  @!P1 FFMA R3, R3, 1.84467440737095516160e+19, RZ ;  /* 0x5f80000003039823 */ /* 0x000fe400000000ff */
[----:B------:R-:W-:-:S07]  /*1310*/  @!P1 IADD3 R11, PT, PT, R11, 0x40, RZ ;  /* 0x000000400b0b9810 */ /* 0x000fce0007ffe0ff */
.L_x_27:
[----:B------:R-:W-:Y:S01]  /*1320*/  LEA R14, R13, 0xc0800000, 0x17 ;  /* 0xc08000000d0e7811 */ /* 0x000fe200078eb8ff */
[----:B------:R-:W-:Y:S03]  /*1330*/  BSSY.RECONVERGENT B4, `(.L_x_32) ;  /* 0x0000036000047945 */ /* 0x000fe60003800200 */
[----:B------:R-:W-:Y:S02]  /*1340*/  IADD3 R15, PT, PT, -R14, R3, RZ ;  /* 0x000000030e0f7210 */ /* 0x000fe40007ffe1ff */
[----:B------:R-:W-:Y:S02]  /*1350*/  IADD3 R14, PT, PT, R16, -0x7f, RZ ;  /* 0xffffff81100e7810 */ /* 0x000fe40007ffe0ff */
[----:B------:R-:W0:Y:S01]  /*1360*/  MUFU.RCP R3, R15 ;  /* 0x0000000f00037308 */ /* 0x000e220000001000 */
[----:B------:R-:W-:Y:S02]  /*1370*/  FADD.FTZ R17, -R15, -RZ ;  /* 0x800000ff0f117221 */ /* 0x000fe40000010100 */
[C---:B------:R-:W-:Y:S01]  /*1380*/  IMAD R0, R14.reuse, -0x800000, R0 ;  /* 0xff8000000e007824 */ /* 0x040fe200078e0200 */
[----:B------:R-:W-:-:S04]  /*1390*/  IADD3 R14, PT, PT, R14, 0x7f, -R13 ;  /* 0x0000007f0e0e7810 */ /* 0x000fc80007ffe80d */
[----:B------:R-:W-:Y:S01]  /*13a0*/  IADD3 R14, PT, PT, R14, R11, RZ ;  /* 0x0000000b0e0e7210 */ /* 0x000fe20007ffe0ff */
[----:B0-----:R-:W-:-:S04]  /*13b0*/  FFMA R16, R3, R17, 1 ;  /* 0x3f80000003107423 */ /* 0x001fc80000000011 */
[----:B------:R-:W-:-:S04]  /*13c0*/  FFMA R3, R3, R16, R3 ;  /* 0x0000001003037223 */ /* 0x000fc80000000003 */
[----:B------:R-:W-:-:S04]  /*13d0*/  FFMA R16, R0, R3, RZ ;  /* 0x0000000300107223 */ /* 0x000fc800000000ff */
[----:B------:R-:W-:-:S04]  /*13e0*/  FFMA R18, R17, R16, R0 ;  /* 0x0000001011127223 */ /* 0x000fc80000000000 */
[----:B------:R-:W-:-:S04]  /*13f0*/  FFMA R18, R3, R18, R16 ;  /* 0x0000001203127223 */ /* 0x000fc80000000010 */
[----:B------:R-:W-:-:S04]  /*1400*/  FFMA R17, R17, R18, R0 ;  /* 0x0000001211117223 */ /* 0x000fc80000000000 */
[----:B------:R-:W-:-:S05]  /*1410*/  FFMA R0, R3, R17, R18 ;  /* 0x0000001103007223 */ /* 0x000fca0000000012 */
[----:B------:R-:W-:-:S04]  /*1420*/  SHF.R.U32.HI R13, RZ, 0x17, R0 ;  /* 0x00000017ff0d7819 */ /* 0x000fc80000011600 */
[----:B------:R-:W-:-:S04]  /*1430*/  LOP3.LUT R13, R13, 0xff, RZ, 0xc0, !PT ;  /* 0x000000ff0d0d7812 */ /* 0x000fc800078ec0ff */
[----:B------:R-:W-:-:S05]  /*1440*/  IADD3 R15, PT, PT, R13, R14, RZ ;  /* 0x0000000e0d0f7210 */ /* 0x000fca0007ffe0ff */
[----:B------:R-:W-:-:S05]  /*1450*/  VIADD R11, R15, 0xffffffff ;  /* 0xffffffff0f0b7836 */ /* 0x000fca0000000000 */
[----:B------:R-:W-:-:S13]  /*1460*/  ISETP.GE.U32.AND P0, PT, R11, 0xfe, PT ;  /* 0x000000fe0b00780c */ /* 0x000fda0003f06070 */
[----:B------:R-:W-:Y:S05]  /*1470*/  @!P0 BRA `(.L_x_33) ;  /* 0x0000000000808947 */ /* 0x000fea0003800000 */
[----:B------:R-:W-:-:S13]  /*1480*/  ISETP.GT.AND P0, PT, R15, 0xfe, PT ;  /* 0x000000fe0f00780c */ /* 0x000fda0003f04270 */
[----:B------:R-:W-:Y:S05]  /*1490*/  @P0 BRA `(.L_x_34) ;  /* 0x00000000006c0947 */ /* 0x000fea0003800000 */
[----:B------:R-:W-:-:S13]  /*14a0*/  ISETP.GE.AND P0, PT, R15, 0x1, PT ;  /* 0x000000010f00780c */ /* 0x000fda0003f06270 */
[----:B------:R-:W-:Y:S05]  /*14b0*/  @P0 BRA `(.L_x_35) ;  /* 0x0000000000740947 */ /* 0x000fea0003800000 */
[----:B------:R-:W-:Y:S02]  /*14c0*/  ISETP.GE.AND P0, PT, R15, -0x18, PT ;  /* 0xffffffe80f00780c */ /* 0x000fe40003f06270 */
[----:B------:R-:W-:-:S11]  /*14d0*/  LOP3.LUT R0, R0, 0x80000000, RZ, 0xc0, !PT ;  /* 0x8000000000007812 */ /* 0x000fd600078ec0ff */
[----:B------:R-:W-:Y:S05]  /*14e0*/  @!P0 BRA `(.L_x_35) ;  /* 0x0000000000688947 */ /* 0x000fea0003800000 */
[-CC-:B------:R-:W-:Y:S01]  /*14f0*/  FFMA.RZ R11, R3, R17.reuse, R18.reuse ;  /* 0x00000011030b7223 */ /* 0x180fe2000000c012 */
[----:B------:R-:W-:Y:S01]  /*1500*/  IADD3 R16, PT, PT, R15, 0x20, RZ ;  /* 0x000000200f107810 */ /* 0x000fe20007ffe0ff */
[-CC-:B------:R-:W-:Y:S01]  /*1510*/  FFMA.RM R14, R3, R17.reuse, R18.reuse ;  /* 0x00000011030e7223 */ /* 0x180fe20000004012 */
[----:B------:R-:W-:Y:S02]  /*1520*/  ISETP.NE.AND P2, PT, R15, RZ, PT ;  /* 0x000000ff0f00720c */ /* 0x000fe40003f45270 */
[----:B------:R-:W-:Y:S01]  /*1530*/  LOP3.LUT R13, R11, 0x7fffff, RZ, 0xc0, !PT ;  /* 0x007fffff0b0d7812 */ /* 0x000fe200078ec0ff */
[----:B------:R-:W-:Y:S01]  /*1540*/  FFMA.RP R11, R3, R17, R18 ;  /* 0x00000011030b7223 */ /* 0x000fe20000008012 */
[----:B------:R-:W-:Y:S02]  /*1550*/  ISETP.NE.AND P1, PT, R15, RZ, PT ;  /* 0x000000ff0f00720c */ /* 0x000fe40003f25270 */
[----:B------:R-:W-:Y:S02]  /*1560*/  LOP3.LUT R13, R13, 0x800000, RZ, 0xfc, !PT ;  /* 0x008000000d0d7812 */ /* 0x000fe400078efcff */
[----:B------:R-:W-:-:S02]  /*1570*/  IADD3 R3, PT, PT, -R15, RZ, RZ ;  /* 0x000000ff0f037210 */ /* 0x000fc40007ffe1ff */
[----:B------:R-:W-:Y:S02]  /*1580*/  SHF.L.U32 R16, R13, R16, RZ ;  /* 0x000000100d107219 */ /* 0x000fe400000006ff */
[----:B------:R-:W-:Y:S02]  /*1590*/  FSETP.NEU.FTZ.AND P0, PT, R11, R14, PT ;  /* 0x0000000e0b00720b */ /* 0x000fe40003f1d000 */
[----:B------:R-:W-:Y:S02]  /*15a0*/  SEL R14, R3, RZ, P2 ;  /* 0x000000ff030e7207 */ /* 0x000fe40001000000 */
[----:B------:R-:W-:Y:S02]  /*15b0*/  ISETP.NE.AND P1, PT, R16, RZ, P1 ;  /* 0x000000ff1000720c */ /* 0x000fe40000f25270 */
[----:B------:R-:W-:Y:S02]  /*15c0*/  SHF.R.U32.HI R14, RZ, R14, R13 ;  /* 0x0000000eff0e7219 */ /* 0x000fe4000001160d */
[----:B------:R-:W-:-:S02]  /*15d0*/  PLOP3.LUT P0, PT, P0, P1, PT, 0xf8, 0x8f ;  /* 0x00000000008f781c */ /* 0x000fc40000703f70 */
[----:B------:R-:W-:Y:S02]  /*15e0*/  SHF.R.U32.HI R16, RZ, 0x1, R14 ;  /* 0x00000001ff107819 */ /* 0x000fe4000001160e */
[----:B------:R-:W-:-:S04]  /*15f0*/  SEL R3, RZ, 0x1, !P0 ;  /* 0x00000001ff037807 */ /* 0x000fc80004000000 */
[----:B------:R-:W-:-:S04]  /*1600*/  LOP3.LUT R3, R3, 0x1, R16, 0xf8, !PT ;  /* 0x0000000103037812 */ /* 0x000fc800078ef810 */
[----:B------:R-:W-:-:S04]  /*1610*/  LOP3.LUT R3, R3, R14, RZ, 0xc0, !PT ;  /* 0x0000000e03037212 */ /* 0x000fc800078ec0ff */
[----:B------:R-:W-:-:S04]  /*1620*/  IADD3 R3, PT, PT, R16, R3, RZ ;  /* 0x0000000310037210 */ /* 0x000fc80007ffe0ff */
[----:B------:R-:W-:Y:S01]  /*1630*/  LOP3.LUT R0, R3, R0, RZ, 0xfc, !PT ;  /* 0x0000000003007212 */ /* 0x000fe200078efcff */
[----:B------:R-:W-:Y:S06]  /*1640*/  BRA `(.L_x_35) ;  /* 0x0000000000107947 */ /* 0x000fec0003800000 */
.L_x_34:
[----:B------:R-:W-:-:S04]  /*1650*/  LOP3.LUT R0, R0, 0x80000000, RZ, 0xc0, !PT ;  /* 0x8000000000007812 */ /* 0x000fc800078ec0ff */
[----:B------:R-:W-:Y:S01]  /*1660*/  LOP3.LUT R0, R0, 0x7f800000, RZ, 0xfc, !PT ;  /* 0x7f80000000007812 */ /* 0x000fe200078efcff */
[----:B------:R-:W-:Y:S06]  /*1670*/  BRA `(.L_x_35) ;  /* 0x0000000000047947 */ /* 0x000fec0003800000 */
.L_x_33:
[----:B------:R-:W-:-:S07]  /*1680*/  LEA R0, R14, R0, 0x17 ;  /* 0x000000000e007211 */ /* 0x000fce00078eb8ff */
.L_x_35:
[----:B------:R-:W-:Y:S05]  /*1690*/  BSYNC.RECONVERGENT B4 ;  /* 0x0000000000047941 */ /* 0x000fea0003800200 */
.L_x_32:
[----:B------:R-:W-:Y:S05]  /*16a0*/  BRA `(.L_x_36) ;  /* 0x0000000000207947 */ /* 0x000fea0003800000 */
.L_x_31:
[----:B------:R-:W-:-:S04]  /*16b0*/  LOP3.LUT R0, R3, 0x80000000, R0, 0x48, !PT ;  /* 0x8000000003007812 */ /* 0x000fc800078e4800 */
[----:B------:R-:W-:Y:S01]  /*16c0*/  LOP3.LUT R0, R0, 0x7f800000, RZ, 0xfc, !PT ;  /* 0x7f80000000007812 */ /* 0x000fe200078efcff */
[----:B------:R-:W-:Y:S06]  /*16d0*/  BRA `(.L_x_36) ;  /* 0x0000000000147947 */ /* 0x000fec0003800000 */
.L_x_30:
[----:B------:R-:W-:Y:S01]  /*16e0*/  LOP3.LUT R0, R3, 0x80000000, R0, 0x48, !PT ;  /* 0x8000000003007812 */ /* 0x000fe200078e4800 */
[----:B------:R-:W-:Y:S06]  /*16f0*/  BRA `(.L_x_36) ;  /* 0x00000000000c7947 */ /* 0x000fec0003800000 */
.L_x_29:
[----:B------:R-:W0:Y:S01]  /*1700*/  MUFU.RSQ R0, -QNAN ;  /* 0xffc0000000007908 */ /* 0x000e220000001400 */
[----:B------:R-:W-:Y:S05]  /*1710*/  BRA `(.L_x_36) ;  /* 0x0000000000047947 */ /* 0x000fea0003800000 */
.L_x_28:
[----:B------:R-:W-:-:S07]  /*1720*/  FADD.FTZ R0, R0, R3 ;  /* 0x0000000300007221 */ /* 0x000fce0000010000 */
.L_x_36:
[----:B------:R-:W-:Y:S05]  /*1730*/  BSYNC.RECONVERGENT B3 ;  /* 0x0000000000037941 */ /* 0x000fea0003800200 */
.L_x_26:
[----:B------:R-:W-:-:S04]  /*1740*/  HFMA2 R13, -RZ, RZ, 0, 0 ;  /* 0x00000000ff0d7431 */ /* 0x000fc800000001ff */
[----:B0-----:R-:W-:Y:S05]  /*1750*/  RET.REL.NODEC R12 `(_Z18complexImageKernelP6uchar4ii) ;  /* 0xffffffe80c287950 */ /* 0x001fea0003c3ffff */
.L_x_37:
[----:B------:R-:W-:-:S00]  /*1760*/  BRA `(.L_x_37) ;  /* 0xfffffffc00fc7947 */ /* 0x000fc0000383ffff */
[----:B------:R-:W-:-:S00]  /*1770*/  NOP ;  /* 0x0000000000007918 */ /* 0x000fc00000000000 */
        /* <DEDUP_REMOVED lines=8> */
.L_x_55:


//--------------------- .text._Z12newtonKernelPfPKf --------------------------
	.section	.text._Z12newtonKernelPfPKf,"ax",@progbits
	.align	128
        .global         _Z12newtonKernelPfPKf
        .type           _Z12newtonKernelPfPKf,@function
        .size           _Z12newtonKernelPfPKf,(.L_x_56 - _Z12newtonKernelPfPKf)
        .other          _Z12newtonKernelPfPKf,@"STO_CUDA_ENTRY STV_DEFAULT"
_Z12newtonKernelPfPKf:
.text._Z12newtonKernelPfPKf:
[----:B------:R-:W-:Y:S01]  /*0000*/  LDC R1, c[0x0][0x37c] ;  /* 0x0000df00ff017b82 */ /* 0x000fe20000000800 */
[----:B------:R-:W0:Y:S07]  /*0010*/  S2R R3, SR_TID.X ;  /* 0x0000000000037919 */ /* 0x000e2e0000002100 */
[----:B------:R-:W0:Y:S08]  /*0020*/  S2UR UR4, SR_CTAID.X ;  /* 0x00000000000479c3 */ /* 0x000e300000002500 */
[----:B------:R-:W0:Y:S02]  /*0030*/  LDC R2, c[0x0][0x360] ;  /* 0x0000d800ff027b82 */ /* 0x000e240000000800 */
[----:B0-----:R-:W-:-:S05]  /*0040*/  IMAD R2, R2, UR4, R3 ;  /* 0x0000000402027c24 */ /* 0x001fca000f8e0203 */
[----:B------:R-:W-:-:S13]  /*0050*/  ISETP.GT.AND P0, PT, R2, 0xc7, PT ;  /* 0x000000c70200780c */ /* 0x000fda0003f04270 */
[----:B------:R-:W-:Y:S05]  /*0060*/  @P0 EXIT ;  /* 0x000000000000094d */ /* 0x000fea0003800000 */
[----:B------:R-:W0:Y:S01]  /*0070*/  LDC.64 R4, c[0x0][0x388] ;  /* 0x0000e200ff047b82 */ /* 0x000e220000000a00 */
[----:B------:R-:W1:Y:S01]  /*0080*/  LDCU.64 UR4, c[0x0][0x358] ;  /* 0x00006b00ff0477ac */ /* 0x000e620008000a00 */
[----:B0-----:R-:W-:-:S06]  /*0090*/  IMAD.WIDE R4, R2, 0x4, R4 ;  /* 0x0000000402047825 */ /* 0x001fcc00078e0204 */
[----:B-1----:R-:W2:Y:S01]  /*00a0*/  LDG.E R4, desc[UR4][R4.64] ;  /* 0x0000000404047981 */ /* 0x002ea2000c1e1900 */
[----:B------:R-:W-:Y:S01]  /*00b0*/  IMAD.MOV.U32 R0, RZ, RZ, 0x40400000 ;  /* 0x40400000ff007424 */ /* 0x000fe200078e00ff */
[----:B------:R-:W-:Y:S01]  /*00c0*/  BSSY.RECONVERGENT B0, `(.L_x_38) ;  /* 0x000000f000007945 */ /* 0x000fe20003800200 */
[----:B--2---:R-:W-:-:S04]  /*00d0*/  FMUL R3, R4, R4 ;  /* 0x0000000404037220 */ /* 0x004fc80000400000 */
[----:B------:R-:W-:Y:S01]  /*00e0*/  FFMA R7, R3, R0, -1 ;  /* 0xbf80000003077423 */ /* 0x000fe20000000000 */
[----:B------:R-:W-:-:S03]  /*00f0*/  FFMA R0, R4, R3, -R4 ;  /* 0x0000000304007223 */ /* 0x000fc60000000804 */
        /* <DEDUP_REMOVED lines=10> */
[----:B------:R-:W-:Y:S05]  /*01a0*/  CALL.REL.NOINC `($__internal_2_$__cuda_sm3x_div_rn_noftz_f32_slowpath) ;  /* 0x0000000000607944 */ /* 0x000fea0003c00000 */
.L_x_39:
[----:B------:R-:W-:Y:S05]  /*01b0*/  BSYNC.RECONVERGENT B0 ;  /* 0x0000000000007941 */ /* 0x000fea0003800200 */
.L_x_38:
[----:B------:R-:W-:Y:S01]  /*01c0*/  FADD R4, R4, -R3 ;  /* 0x8000000304047221 */ /* 0x000fe20000000000 */
[----:B------:R-:W-:Y:S01]  /*01d0*/  IMAD.MOV.U32 R0, RZ, RZ, 0x40400000 ;  /* 0x40400000ff007424 */ /* 0x000fe200078e00ff */
[----:B------:R-:W-:Y:S02]  /*01e0*/  BSSY.RECONVERGENT B0, `(.L_x_40) ;  /* 0x000000f000007945 */ /* 0x000fe40003800200 */
[----:B------:R-:W-:-:S04]  /*01f0*/  FMUL R3, R4, R4 ;  /* 0x0000000404037220 */ /* 0x000fc80000400000 */
        /* <DEDUP_REMOVED lines=13> */
.L_x_41:
[----:B------:R-:W-:Y:S05]  /*02d0*/  BSYNC.RECONVERGENT B0 ;  /* 0x0000000000007941 */ /* 0x000fea0003800200 */
.L_x_40:
[----:B------:R-:W0:Y:S01]  /*02e0*/  LDC.64 R6, c[0x0][0x380] ;  /* 0x0000e000ff067b82 */ /* 0x000e220000000a00 */
[----:B------:R-:W-:Y:S01]  /*02f0*/  FADD R5, R4, -R3 ;  /* 0x8000000304057221 */ /* 0x000fe20000000000 */
[----:B0-----:R-:W-:-:S05]  /*0300*/  IMAD.WIDE R2, R2, 0x4, R6 ;  /* 0x0000000402027825 */ /* 0x001fca00078e0206 */
[----:B------:R-:W-:Y:S01]  /*0310*/  STG.E desc[UR4][R2.64], R5 ;  /* 0x0000000502007986 */ /* 0x000fe2000c101904 */
[----:B------:R-:W-:Y:S05]  /*0320*/  EXIT ;  /* 0x000000000000794d */ /* 0x000fea0003800000 */
        .weak           $__internal_2_$__cuda_sm3x_div_rn_noftz_f32_slowpath
        .type           $__internal_2_$__cuda_sm3x_div_rn_noftz_f32_slowpath,@function
        .size           $__internal_2_$__cuda_sm3x_div_rn_noftz_f32_slowpath,(.L_x_56 - $__internal_2_$__cuda_sm3x_div_rn_noftz_f32_slowpath)
$__internal_2_$__cuda_sm3x_div_rn_noftz_f32_slowpath:
[----:B------:R-:W-:Y:S01]  /*0330*/  SHF.R.U32.HI R7, RZ, 0x17, R3 ;  /* 0x00000017ff077819 */ /* 0x000fe20000011603 */
[----:B------:R-:W-:Y:S01]  /*0340*/  BSSY.RECONVERGENT B1, `(.L_x_42) ;  /* 0x0000062000017945 */ /* 0x000fe20003800200 */
[----:B------:R-:W-:Y:S02]  /*0350*/  SHF.R.U32.HI R5, RZ, 0x17, R0 ;  /* 0x00000017ff057819 */ /* 0x000fe40000011600 */
[----:B------:R-:W-:Y:S02]  /*0360*/  LOP3.LUT R12, R7, 0xff, RZ, 0xc0, !PT ;  /* 0x000000ff070c7812 */ /* 0x000fe400078ec0ff */
[----:B------:R-:W-:-:S03]  /*0370*/  LOP3.LUT R10, R5, 0xff, RZ, 0xc0, !PT ;  /* 0x000000ff050a7812 */ /* 0x000fc600078ec0ff */
[----:B------:R-:W-:Y:S01]  /*0380*/  VIADD R8, R12, 0xffffffff ;  /* 0xffffffff0c087836 */ /* 0x000fe20000000000 */
[----:B------:R-:W-:-:S04]  /*0390*/  IADD3 R7, PT, PT, R10, -0x1, RZ ;  /* 0xffffffff0a077810 */ /* 0x000fc80007ffe0ff */
[----:B------:R-:W-:-:S04]  /*03a0*/  ISETP.GT.U32.AND P0, PT, R8, 0xfd, PT ;  /* 0x000000fd0800780c */ /* 0x000fc80003f04070 */
[----:B------:R-:W-:-:S13]  /*03b0*/  ISETP.GT.U32.OR P0, PT, R7, 0xfd, P0 ;  /* 0x000000fd0700780c */ /* 0x000fda0000704470 */
[----:B------:R-:W-:Y:S01]  /*03c0*/  @!P0 IMAD.MOV.U32 R5, RZ, RZ, RZ ;  /* 0x000000ffff058224 */ /* 0x000fe200078e00ff */
        /* <DEDUP_REMOVED lines=19> */
[----:B------:R-:W-:Y:S02]  /*0500*/  @P0 IMAD.MOV.U32 R5, RZ, RZ, RZ ;  /* 0x000000ffff050224 */ /* 0x000fe400078e00ff */
[----:B------:R-:W-:Y:S01]  /*0510*/  @!P0 FFMA R0, R0, 1.84467440737095516160e+19, RZ ;  /* 0x5f80000000008823 */ /* 0x000fe200000000ff */
[----:B------:R-:W-:Y:S02]  /*0520*/  @!P0 IMAD.MOV.U32 R5, RZ, RZ, -0x40 ;  /* 0xffffffc0ff058424 */ /* 0x000fe400078e00ff */
[----:B------:R-:W-:Y:S02]  /*0530*/  @!P1 FFMA R3, R3, 1.84467440737095516160e+19, RZ ;  /* 0x5f80000003039823 */ /* 0x000fe400000000ff */
[----:B------:R-:W-:-:S07]  /*0540*/  @!P1 VIADD R5, R5, 0x40 ;  /* 0x0000004005059836 */ /* 0x000fce0000000000 */
.L_x_43:
[----:B------:R-:W-:Y:S01]  /*0550*/  LEA R8, R12, 0xc0800000, 0x17 ;  /* 0xc08000000c087811 */ /* 0x000fe200078eb8ff */
[----:B------:R-:W-:Y:S03]  /*0560*/  BSSY.RECONVERGENT B2, `(.L_x_48) ;  /* 0x0000036000027945 */ /* 0x000fe60003800200 */
[----:B------:R-:W-:Y:S01]  /*0570*/  IADD3 R8, PT, PT, -R8, R3, RZ ;  /* 0x0000000308087210 */ /* 0x000fe20007ffe1ff */
[----:B------:R-:W-:-:S03]  /*0580*/  VIADD R3, R10, 0xffffff81 ;  /* 0xffffff810a037836 */ /* 0x000fc60000000000 */
[----:B------:R0:W1:Y:S01]  /*0590*/  MUFU.RCP R7, R8 ;  /* 0x0000000800077308 */ /* 0x0000620000001000 */
[----:B------:R-:W-:Y:S01]  /*05a0*/  FADD.FTZ R9, -R8, -RZ ;  /* 0x800000ff08097221 */ /* 0x000fe20000010100 */
[C---:B------:R-:W-:Y:S01]  /*05b0*/  IMAD R0, R3.reuse, -0x800000, R0 ;  /* 0xff80000003007824 */ /* 0x040fe200078e0200 */
[----:B0-----:R-:W-:-:S05]  /*05c0*/  IADD3 R8, PT, PT, R3, 0x7f, -R12 ;  /* 0x0000007f03087810 */ /* 0x001fca0007ffe80c */
[----:B------:R-:W-:Y:S02]  /*05d0*/  IMAD.IADD R8, R8, 0x1, R5 ;  /* 0x0000000108087824 */ /* 0x000fe400078e0205 */
[----:B-1----:R-:W-:-:S04]  /*05e0*/  FFMA R10, R7, R9, 1 ;  /* 0x3f800000070a7423 */ /* 0x002fc80000000009 */
[----:B------:R-:W-:-:S04]  /*05f0*/  FFMA R14, R7, R10, R7 ;  /* 0x0000000a070e7223 */ /* 0x000fc80000000007 */
[----:B------:R-:W-:-:S04]  /*0600*/  FFMA R7, R0, R14, RZ ;  /* 0x0000000e00077223 */ /* 0x000fc800000000ff */
[----:B------:R-:W-:-:S04]  /*0610*/  FFMA R10, R9, R7, R0 ;  /* 0x00000007090a7223 */ /* 0x000fc80000000000 */
[----:B------:R-:W-:-:S04]  /*0620*/  FFMA R7, R14, R10, R7 ;  /* 0x0000000a0e077223 */ /* 0x000fc80000000007 */
[----:B------:R-:W-:-:S04]  /*0630*/  FFMA R10, R9, R7, R0 ;  /* 0x00000007090a7223 */ /* 0x000fc80000000000 */
[----:B------:R-:W-:-:S05]  /*0640*/  FFMA R0, R14, R10, R7 ;  /* 0x0000000a0e007223 */ /* 0x000fca0000000007 */
[----:B------:R-:W-:-:S04]  /*0650*/  SHF.R.U32.HI R3, RZ, 0x17, R0 ;  /* 0x00000017ff037819 */ /* 0x000fc80000011600 */
[----:B------:R-:W-:-:S05]  /*0660*/  LOP3.LUT R3, R3, 0xff, RZ, 0xc0, !PT ;  /* 0x000000ff03037812 */ /* 0x000fca00078ec0ff */
[----:B------:R-:W-:-:S05]  /*0670*/  IMAD.IADD R9, R3, 0x1, R8 ;  /* 0x0000000103097824 */ /* 0x000fca00078e0208 */
[----:B------:R-:W-:-:S04]  /*0680*/  IADD3 R3, PT, PT, R9, -0x1, RZ ;  /* 0xffffffff09037810 */ /* 0x000fc80007ffe0ff */
        /* <DEDUP_REMOVED lines=9> */
[CCC-:B------:R-:W-:Y:S01]  /*0720*/  FFMA.RZ R3, R14.reuse, R10.reuse, R7.reuse ;  /* 0x0000000a0e037223 */ /* 0x1c0fe2000000c007 */
[CCC-:B------:R-:W-:Y:S01]  /*0730*/  FFMA.RM R8, R14.reuse, R10.reuse, R7.reuse ;  /* 0x0000000a0e087223 */ /* 0x1c0fe20000004007 */
[C---:B------:R-:W-:Y:S02]  /*0740*/  ISETP.NE.AND P2, PT, R9.reuse, RZ, PT ;  /* 0x000000ff0900720c */ /* 0x040fe40003f45270 */
[----:B------:R-:W-:Y:S02]  /*0750*/  ISETP.NE.AND P1, PT, R9, RZ, PT ;  /* 0x000000ff0900720c */ /* 0x000fe40003f25270 */
[----:B------:R-:W-:Y:S01]  /*0760*/  LOP3.LUT R5, R3, 0x7fffff, RZ, 0xc0, !PT ;  /* 0x007fffff03057812 */ /* 0x000fe200078ec0ff */
[----:B------:R-:W-:Y:S01]  /*0770*/  FFMA.RP R3, R14, R10, R7 ;  /* 0x0000000a0e037223 */ /* 0x000fe20000008007 */
[----:B------:R-:W-:Y:S02]  /*0780*/  VIADD R10, R9, 0x20 ;  /* 0x00000020090a7836 */ /* 0x000fe40000000000 */
[----:B------:R-:W-:Y:S01]  /*0790*/  LOP3.LUT R5, R5, 0x800000, RZ, 0xfc, !PT ;  /* 0x0080000005057812 */ /* 0x000fe200078efcff */
[----:B------:R-:W-:Y:S01]  /*07a0*/  IMAD.MOV R7, RZ, RZ, -R9 ;  /* 0x000000ffff077224 */ /* 0x000fe200078e0a09 */
[----:B------:R-:W-:-:S02]  /*07b0*/  FSETP.NEU.FTZ.AND P0, PT, R3, R8, PT ;  /* 0x000000080300720b */ /* 0x000fc40003f1d000 */
[----:B------:R-:W-:Y:S02]  /*07c0*/  SHF.L.U32 R10, R5, R10, RZ ;  /* 0x0000000a050a7219 */ /* 0x000fe400000006ff */
[----:B------:R-:W-:Y:S02]  /*07d0*/  SEL R8, R7, RZ, P2 ;  /* 0x000000ff07087207 */ /* 0x000fe40001000000 */
[----:B------:R-:W-:Y:S02]  /*07e0*/  ISETP.NE.AND P1, PT, R10, RZ, P1 ;  /* 0x000000ff0a00720c */ /* 0x000fe40000f25270 */
[----:B------:R-:W-:Y:S02]  /*07f0*/  SHF.R.U32.HI R8, RZ, R8, R5 ;  /* 0x00000008ff087219 */ /* 0x000fe40000011605 */
[----:B------:R-:W-:Y:S02]  /*0800*/  PLOP3.LUT P0, PT, P0, P1, PT, 0xf8, 0x8f ;  /* 0x00000000008f781c */ /* 0x000fe40000703f70 */
[----:B------:R-:W-:-:S02]  /*0810*/  SHF.R.U32.HI R10, RZ, 0x1, R8 ;  /* 0x00000001ff0a7819 */ /* 0x000fc40000011608 */
[----:B------:R-:W-:-:S04]  /*0820*/  SEL R3, RZ, 0x1, !P0 ;  /* 0x00000001ff037807 */ /* 0x000fc80004000000 */
[----:B------:R-:W-:-:S04]  /*0830*/  LOP3.LUT R3, R3, 0x1, R10, 0xf8, !PT ;  /* 0x0000000103037812 */ /* 0x000fc800078ef80a */
[----:B------:R-:W-:-:S05]  /*0840*/  LOP3.LUT R3, R3, R8, RZ, 0xc0, !PT ;  /* 0x0000000803037212 */ /* 0x000fca00078ec0ff */
[----:B------:R-:W-:-:S05]  /*0850*/  IMAD.IADD R3, R10, 0x1, R3 ;  /* 0x000000010a037824 */ /* 0x000fca00078e0203 */
[----:B------:R-:W-:Y:S01]  /*0860*/  LOP3.LUT R0, R3, R0, RZ, 0xfc, !PT ;  /* 0x0000000003007212 */ /* 0x000fe200078efcff */
[----:B------:R-:W-:Y:S06]  /*0870*/  BRA `(.L_x_51) ;  /* 0x0000000000107947 */ /* 0x000fec0003800000 */
.L_x_50:
[----:B------:R-:W-:-:S04]  /*0880*/  LOP3.LUT R0, R0, 0x80000000, RZ, 0xc0, !PT ;  /* 0x8000000000007812 */ /* 0x000fc800078ec0ff */
[----:B------:R-:W-:Y:S01]  /*0890*/  LOP3.LUT R0, R0, 0x7f800000, RZ, 0xfc, !PT ;  /* 0x7f80000000007812 */ /* 0x000fe200078efcff */
[----:B------:R-:W-:Y:S06]  /*08a0*/  BRA `(.L_x_51) ;  /* 0x0000000000047947 */ /* 0x000fec0003800000 */
.L_x_49:
[----:B------:R-:W-:-:S07]  /*08b0*/  LEA R0, R8, R0, 0x17 ;  /* 0x0000000008007211 */ /* 0x000fce00078eb8ff */
.L_x_51:
[----:B------:R-:W-:Y:S05]  /*08c0*/  BSYNC.RECONVERGENT B2 ;  /* 0x0000000000027941 */ /* 0x000fea0003800200 */
.L_x_48:
[----:B------:R-:W-:Y:S05]  /*08d0*/  BRA `(.L_x_52) ;  /* 0x0000000000207947 */ /* 0x000fea0003800000 */
.L_x_47:
[----:B------:R-:W-:-:S04]  /*08e0*/  LOP3.LUT R0, R3, 0x80000000, R0, 0x48, !PT ;  /* 0x8000000003007812 */ /* 0x000fc800078e4800 */
[----:B------:R-:W-:Y:S01]  /*08f0*/  LOP3.LUT R0, R0, 0x7f800000, RZ, 0xfc, !PT ;  /* 0x7f80000000007812 */ /* 0x000fe200078efcff */
[----:B------:R-:W-:Y:S06]  /*0900*/  BRA `(.L_x_52) ;  /* 0x0000000000147947 */ /* 0x000fec0003800000 */
.L_x_46:
[----:B------:R-:W-:Y:S01]  /*0910*/  LOP3.LUT R0, R3, 0x80000000, R0, 0x48, !PT ;  /* 0x8000000003007812 */ /* 0x000fe200078e4800 */
[----:B------:R-:W-:Y:S06]  /*0920*/  BRA `(.L_x_52) ;  /* 0x00000000000c7947 */ /* 0x000fec0003800000 */
.L_x_45:
[----:B------:R-:W0:Y:S01]  /*0930*/  MUFU.RSQ R0, -QNAN ;  /* 0xffc0000000007908 */ /* 0x000e220000001400 */
[----:B------:R-:W-:Y:S05]  /*0940*/  BRA `(.L_x_52) ;  /* 0x0000000000047947 */ /* 0x000fea0003800000 */
.L_x_44:
[----:B------:R-:W-:-:S07]  /*0950*/  FADD.FTZ R0, R0, R3 ;  /* 0x0000000300007221 */ /* 0x000fce0000010000 */
.L_x_52:
[----:B------:R-:W-:Y:S05]  /*0960*/  BSYNC.RECONVERGENT B1 ;  /* 0x0000000000017941 */ /* 0x000fea0003800200 */
.L_x_42:
[----:B------:R-:W-:Y:S02]  /*0970*/  IMAD.MOV.U32 R7, RZ, RZ, 0x0 ;  /* 0x00000000ff077424 */ /* 0x000fe400078e00ff */
[----:B0-----:R-:W-:Y:S02]  /*0980*/  IMAD.MOV.U32 R3, RZ, RZ, R0 ;  /* 0x000000ffff037224 */ /* 0x001fe400078e0000 */
[----:B------:R-:W-:Y:S05]  /*0990*/  RET.REL.NODEC R6 `(_Z12newtonKernelPfPKf) ;  /* 0xfffffff406987950 */ /* 0x000fea0003c3ffff */
.L_x_53:
        /* <DEDUP_REMOVED lines=14> */
.L_x_56:


//--------------------- .nv.shared.reserved.0     --------------------------
	.section	.nv.shared.reserved.0,"aw",@nobits
	.weak		__nv_reservedSMEM_offset_0_alias
	.size		__nv_reservedSMEM_offset_0_alias, 0, 64
	.other		__nv_reservedSMEM_offset_0_alias,@"STO_CUDA_RESERVED_SHARED STV_DEFAULT"
__nv_reservedSMEM_offset_0_alias:
	.zero		0
	.zero		64


//--------------------- .nv.constant0._Z18complexImageKernelP6uchar4ii --------------------------
	.section	.nv.constant0._Z18complexImageKernelP6uchar4ii,"a",@progbits
	.sectionflags	@""
	.align	4
.nv.constant0._Z18complexImageKernelP6uchar4ii:
	.zero		912


//--------------------- .nv.constant0._Z12newtonKernelPfPKf --------------------------
	.section	.nv.constant0._Z12newtonKernelPfPKf,"a",@progbits
	.sectionflags	@""
	.align	4
.nv.constant0._Z12newtonKernelPfPKf:
	.zero		912


//--------------------- SYMBOLS --------------------------

	.type		.nv.reservedSmem.offset0,@object
	.size		.nv.reservedSmem.offset0,0x4
